// auto-generated by cutlass_sweep.epilogue — config: {"arch": "sm_100", "cluster_m": 1, "cluster_n": 1, "dtype": "bf16", "fusion": "gelu", "tile_k": 64, "tile_m": 128, "tile_n": 64}
#include "cutlass/cutlass.h"
#include "cutlass/gemm/collective/collective_builder.hpp"
#include "cutlass/gemm/device/gemm_universal_adapter.h"
#include "cutlass/gemm/kernel/gemm_universal.hpp"
#include "cutlass/epilogue/collective/collective_builder.hpp"
#include "cutlass/epilogue/fusion/operations.hpp"
#include "cutlass/epilogue/thread/activation.h"

using Elem = cutlass::bfloat16_t;
using Acc  = float;
using TileShape    = cute::Shape<cute::_128, cute::_64, cute::_64>;
using ClusterShape = cute::Shape<cute::_1, cute::_1, cute::_1>;
using FusionOp     = cutlass::epilogue::fusion::LinCombEltAct<cutlass::epilogue::thread::GELU, Elem, Acc>;

using CollectiveEpilogue = typename cutlass::epilogue::collective::CollectiveBuilder<
    cutlass::arch::Sm100, cutlass::arch::OpClassTensorOp,
    TileShape, ClusterShape,
    cutlass::epilogue::collective::EpilogueTileAuto,
    Acc, Acc,
    Elem, cutlass::layout::RowMajor, 128 / cutlass::sizeof_bits<Elem>::value,
    Elem, cutlass::layout::RowMajor, 128 / cutlass::sizeof_bits<Elem>::value,
    cutlass::epilogue::collective::EpilogueScheduleAuto,
    FusionOp
  >::CollectiveOp;

using CollectiveMainloop = typename cutlass::gemm::collective::CollectiveBuilder<
    cutlass::arch::Sm100, cutlass::arch::OpClassTensorOp,
    Elem, cutlass::layout::RowMajor, 128 / cutlass::sizeof_bits<Elem>::value,
    Elem, cutlass::layout::ColumnMajor, 128 / cutlass::sizeof_bits<Elem>::value,
    Acc,
    TileShape, ClusterShape,
    cutlass::gemm::collective::StageCountAutoCarveout<
        static_cast<int>(sizeof(typename CollectiveEpilogue::SharedStorage))>,
    cutlass::gemm::collective::KernelScheduleAuto
  >::CollectiveOp;

using GemmKernel = cutlass::gemm::kernel::GemmUniversal<
    cute::Shape<int,int,int,int>, CollectiveMainloop, CollectiveEpilogue>;
using Gemm = cutlass::gemm::device::GemmUniversalAdapter<GemmKernel>;

auto* _anchor = &cutlass::device_kernel<GemmKernel>;


// ===== COMPILED SASS (sm_100a) =====

	.target	sm_100a

	.elftype	@"ET_EXEC"


//--------------------- .note.nv.tkinfo           --------------------------
	.section	.note.nv.tkinfo,"",@"SHT_NOTE"
	.sectionflags	@"SHF_NOTE_NV_TKINFO"
	.tkinfo
        /*0018*/ 	.word	0x00000002
        /*0030*/ 	.string	""
        /*0030*/ 	.string	"ptxas"
        /*0030*/ 	.string	"Cuda compilation tools, release 13.0, V13.0.88"
        /*0030*/ 	.string	"Build cuda_13.0.r13.0/compiler.36424714_0"
        /*0030*/ 	.string	"-arch sm_100a -m 64 "



//--------------------- .note.nv.cuinfo           --------------------------
	.section	.note.nv.cuinfo,"",@"SHT_NOTE"
	.sectionflags	@"SHF_NOTE_NV_CUINFO"
        /*0018*/ 	.short	0x0002
        /*001a*/ 	.short	0x0064
        /*001c*/ 	.short	0x0082
	.zero		2


//--------------------- .nv.info                  --------------------------
	.section	.nv.info,"",@"SHT_CUDA_INFO"
	.align	4


	//----- nvinfo : EIATTR_REGCOUNT
	.align		4
        /*0000*/ 	.byte	0x04, 0x2f
        /*0002*/ 	.short	(.L_19 - .L_18)
	.align		4
.L_18:
        /*0004*/ 	.word	index@(_ZN7cutlass13device_kernelINS_4gemm6kernel13GemmUniversalIN4cute5tupleIJiiiiEEENS1_10collective13CollectiveMmaINS1_35MainloopSm100TmaUmmaWarpSpecializedILi8ELi2ELi4ENS5_IJNS4_1CILi1EEESB_SB_EEEEENS5_IJNSA_ILi128EEENSA_ILi64EEESF_EEENS_10bfloat16_tENS5_IJlSB_lEEESH_SI_NS4_8TiledMMAINS4_8MMA_AtomIJNS4_20SM100_MMA_F16BF16_SSISH_SH_fLi128ELi64ELNS4_4UMMA5MajorE0ELSN_0ELNSM_7ScaleInE0ELSO_0EEEEEENS4_6LayoutISC_NS5_IJNSA_ILi0EEESS_SS_EEEEENS5_IJNS4_10UnderscoreESV_SV_EEEEENS4_13SM90_TMA_LOADENS4_14ComposedLayoutINS4_7SwizzleILi3ELi4ELi3EEENS4_18smem_ptr_flag_bitsILi16EEENSR_INS5_IJNSA_ILi8EEESF_EEENS5_IJSF_SB_EEEEEEEvNS4_8identityESY_S18_vS19_EENS_8epilogue10collective18CollectiveEpilogueINS1B_23Sm100TmaWarpSpecializedILi3ELi2ELi32ELb1ELb0EEEJSG_NS5_IJNSR_ISE_SB_EENSR_INSA_ILi32EEESB_EEEEESH_SI_SH_SI_NS1B_6fusion15FusionCallbacksIS1F_NS1K_13LinCombEltActINS1B_6thread4GELUESH_fSH_fLNS_15FloatRoundStyleE2EEESG_S1J_JEEENS4_5SM1004TMEM4LOAD26SM100_TMEM_LOAD_32dp32b32xESY_NSZ_INS10_ILi2ELi4ELi3EEES13_NSR_INS5_IJS14_S1H_EEENS5_IJS1H_SB_EEEEEEENS4_39AutoVectorizingCopyWithAssumedAlignmentILi128EEENS4_14SM90_TMA_STOREES20_S22_S22_EEEvvEEEEvNT_6ParamsE)
        /*0008*/ 	.word	0x00000092


	//----- nvinfo : EIATTR_FRAME_SIZE
	.align		4
.L_19:
        /*000c*/ 	.byte	0x04, 0x11
        /*000e*/ 	.short	(.L_21 - .L_20)
	.align		4
.L_20:
        /*0010*/ 	.word	index@($__internal_2_$__cuda_sm10x_tcgen05_guardrail_trap_unallocated_columns_being_dealloced)
        /*0014*/ 	.word	0x00000000


	//----- nvinfo : EIATTR_FRAME_SIZE
	.align		4
.L_21:
        /*0018*/ 	.byte	0x04, 0x11
        /*001a*/ 	.short	(.L_23 - .L_22)
	.align		4
.L_22:
        /*001c*/ 	.word	index@($__internal_1_$__cuda_sm10x_tcgen05_guardrail_trap_phase_invalid_during_alloc)
        /*0020*/ 	.word	0x00000000


	//----- nvinfo : EIATTR_FRAME_SIZE
	.align		4
.L_23:
        /*0024*/ 	.byte	0x04, 0x11
        /*0026*/ 	.short	(.L_25 - .L_24)
	.align		4
.L_24:
        /*0028*/ 	.word	index@($__internal_0_$__cuda_sm10x_tcgen05_guardrail_trap_col_being_dealloced_not_returned_by_alloc)
        /*002c*/ 	.word	0x00000000


	//----- nvinfo : EIATTR_FRAME_SIZE
	.align		4
.L_25:
        /*0030*/ 	.byte	0x04, 0x11
        /*0032*/ 	.short	(.L_27 - .L_26)
	.align		4
.L_26:
        /*0034*/ 	.word	index@(_ZN7cutlass13device_kernelINS_4gemm6kernel13GemmUniversalIN4cute5tupleIJiiiiEEENS1_10collective13CollectiveMmaINS1_35MainloopSm100TmaUmmaWarpSpecializedILi8ELi2ELi4ENS5_IJNS4_1CILi1EEESB_SB_EEEEENS5_IJNSA_ILi128EEENSA_ILi64EEESF_EEENS_10bfloat16_tENS5_IJlSB_lEEESH_SI_NS4_8TiledMMAINS4_8MMA_AtomIJNS4_20SM100_MMA_F16BF16_SSISH_SH_fLi128ELi64ELNS4_4UMMA5MajorE0ELSN_0ELNSM_7ScaleInE0ELSO_0EEEEEENS4_6LayoutISC_NS5_IJNSA_ILi0EEESS_SS_EEEEENS5_IJNS4_10UnderscoreESV_SV_EEEEENS4_13SM90_TMA_LOADENS4_14ComposedLayoutINS4_7SwizzleILi3ELi4ELi3EEENS4_18smem_ptr_flag_bitsILi16EEENSR_INS5_IJNSA_ILi8EEESF_EEENS5_IJSF_SB_EEEEEEEvNS4_8identityESY_S18_vS19_EENS_8epilogue10collective18CollectiveEpilogueINS1B_23Sm100TmaWarpSpecializedILi3ELi2ELi32ELb1ELb0EEEJSG_NS5_IJNSR_ISE_SB_EENSR_INSA_ILi32EEESB_EEEEESH_SI_SH_SI_NS1B_6fusion15FusionCallbacksIS1F_NS1K_13LinCombEltActINS1B_6thread4GELUESH_fSH_fLNS_15FloatRoundStyleE2EEESG_S1J_JEEENS4_5SM1004TMEM4LOAD26SM100_TMEM_LOAD_32dp32b32xESY_NSZ_INS10_ILi2ELi4ELi3EEES13_NSR_INS5_IJS14_S1H_EEENS5_IJS1H_SB_EEEEEEENS4_39AutoVectorizingCopyWithAssumedAlignmentILi128EEENS4_14SM90_TMA_STOREES20_S22_S22_EEEvvEEEEvNT_6ParamsE)
        /*0038*/ 	.word	0x00000000


	//----- nvinfo : EIATTR_MIN_STACK_SIZE
	.align		4
.L_27:
        /*003c*/ 	.byte	0x04, 0x12
        /*003e*/ 	.short	(.L_29 - .L_28)
	.align		4
.L_28:
        /*0040*/ 	.word	index@(_ZN7cutlass13device_kernelINS_4gemm6kernel13GemmUniversalIN4cute5tupleIJiiiiEEENS1_10collective13CollectiveMmaINS1_35MainloopSm100TmaUmmaWarpSpecializedILi8ELi2ELi4ENS5_IJNS4_1CILi1EEESB_SB_EEEEENS5_IJNSA_ILi128EEENSA_ILi64EEESF_EEENS_10bfloat16_tENS5_IJlSB_lEEESH_SI_NS4_8TiledMMAINS4_8MMA_AtomIJNS4_20SM100_MMA_F16BF16_SSISH_SH_fLi128ELi64ELNS4_4UMMA5MajorE0ELSN_0ELNSM_7ScaleInE0ELSO_0EEEEEENS4_6LayoutISC_NS5_IJNSA_ILi0EEESS_SS_EEEEENS5_IJNS4_10UnderscoreESV_SV_EEEEENS4_13SM90_TMA_LOADENS4_14ComposedLayoutINS4_7SwizzleILi3ELi4ELi3EEENS4_18smem_ptr_flag_bitsILi16EEENSR_INS5_IJNSA_ILi8EEESF_EEENS5_IJSF_SB_EEEEEEEvNS4_8identityESY_S18_vS19_EENS_8epilogue10collective18CollectiveEpilogueINS1B_23Sm100TmaWarpSpecializedILi3ELi2ELi32ELb1ELb0EEEJSG_NS5_IJNSR_ISE_SB_EENSR_INSA_ILi32EEESB_EEEEESH_SI_SH_SI_NS1B_6fusion15FusionCallbacksIS1F_NS1K_13LinCombEltActINS1B_6thread4GELUESH_fSH_fLNS_15FloatRoundStyleE2EEESG_S1J_JEEENS4_5SM1004TMEM4LOAD26SM100_TMEM_LOAD_32dp32b32xESY_NSZ_INS10_ILi2ELi4ELi3EEES13_NSR_INS5_IJS14_S1H_EEENS5_IJS1H_SB_EEEEEEENS4_39AutoVectorizingCopyWithAssumedAlignmentILi128EEENS4_14SM90_TMA_STOREES20_S22_S22_EEEvvEEEEvNT_6ParamsE)
        /*0044*/ 	.word	0x00000000
.L_29:


//--------------------- .nv.compat                --------------------------
	.section	.nv.compat,"",@"SHT_CUDA_COMPAT_INFO"
	.align	4
        /*0000*/ 	.byte	0x02, 0x09, 0x01, 0x00, 0x02, 0x02, 0x02, 0x00, 0x02, 0x05, 0x05, 0x00, 0x03, 0x07, 0x01, 0x01
        /*0010*/ 	.byte	0x02, 0x03, 0x01, 0x00, 0x02, 0x06, 0x01, 0x00, 0x04, 0x0b, 0x08, 0x00, 0x01, 0x00, 0x00, 0x00
        /*0020*/ 	.byte	0x00, 0x00, 0x00, 0x00


//--------------------- .nv.info._ZN7cutlass13device_kernelINS_4gemm6kernel13GemmUniversalIN4cute5tupleIJiiiiEEENS1_10collective13CollectiveMmaINS1_35MainloopSm100TmaUmmaWarpSpecializedILi8ELi2ELi4ENS5_IJNS4_1CILi1EEESB_SB_EEEEENS5_IJNSA_ILi128EEENSA_ILi64EEESF_EEENS_10bfloat16_tENS5_IJlSB_lEEESH_SI_NS4_8TiledMMAINS4_8MMA_AtomIJNS4_20SM100_MMA_F16BF16_SSISH_SH_fLi128ELi64ELNS4_4UMMA5MajorE0ELSN_0ELNSM_7ScaleInE0ELSO_0EEEEEENS4_6LayoutISC_NS5_IJNSA_ILi0EEESS_SS_EEEEENS5_IJNS4_10UnderscoreESV_SV_EEEEENS4_13SM90_TMA_LOADENS4_14ComposedLayoutINS4_7SwizzleILi3ELi4ELi3EEENS4_18smem_ptr_flag_bitsILi16EEENSR_INS5_IJNSA_ILi8EEESF_EEENS5_IJSF_SB_EEEEEEEvNS4_8identityESY_S18_vS19_EENS_8epilogue10collective18CollectiveEpilogueINS1B_23Sm100TmaWarpSpecializedILi3ELi2ELi32ELb1ELb0EEEJSG_NS5_IJNSR_ISE_SB_EENSR_INSA_ILi32EEESB_EEEEESH_SI_SH_SI_NS1B_6fusion15FusionCallbacksIS1F_NS1K_13LinCombEltActINS1B_6thread4GELUESH_fSH_fLNS_15FloatRoundStyleE2EEESG_S1J_JEEENS4_5SM1004TMEM4LOAD26SM100_TMEM_LOAD_32dp32b32xESY_NSZ_INS10_ILi2ELi4ELi3EEES13_NSR_INS5_IJS14_S1H_EEENS5_IJS1H_SB_EEEEEEENS4_39AutoVectorizingCopyWithAssumedAlignmentILi128EEENS4_14SM90_TMA_STOREES20_S22_S22_EEEvvEEEEvNT_6ParamsE --------------------------
	.section	.nv.info._ZN7cutlass13device_kernelINS_4gemm6kernel13GemmUniversalIN4cute5tupleIJiiiiEEENS1_10collective13CollectiveMmaINS1_35MainloopSm100TmaUmmaWarpSpecializedILi8ELi2ELi4ENS5_IJNS4_1CILi1EEESB_SB_EEEEENS5_IJNSA_ILi128EEENSA_ILi64EEESF_EEENS_10bfloat16_tENS5_IJlSB_lEEESH_SI_NS4_8TiledMMAINS4_8MMA_AtomIJNS4_20SM100_MMA_F16BF16_SSISH_SH_fLi128ELi64ELNS4_4UMMA5MajorE0ELSN_0ELNSM_7ScaleInE0ELSO_0EEEEEENS4_6LayoutISC_NS5_IJNSA_ILi0EEESS_SS_EEEEENS5_IJNS4_10UnderscoreESV_SV_EEEEENS4_13SM90_TMA_LOADENS4_14ComposedLayoutINS4_7SwizzleILi3ELi4ELi3EEENS4_18smem_ptr_flag_bitsILi16EEENSR_INS5_IJNSA_ILi8EEESF_EEENS5_IJSF_SB_EEEEEEEvNS4_8identityESY_S18_vS19_EENS_8epilogue10collective18CollectiveEpilogueINS1B_23Sm100TmaWarpSpecializedILi3ELi2ELi32ELb1ELb0EEEJSG_NS5_IJNSR_ISE_SB_EENSR_INSA_ILi32EEESB_EEEEESH_SI_SH_SI_NS1B_6fusion15FusionCallbacksIS1F_NS1K_13LinCombEltActINS1B_6thread4GELUESH_fSH_fLNS_15FloatRoundStyleE2EEESG_S1J_JEEENS4_5SM1004TMEM4LOAD26SM100_TMEM_LOAD_32dp32b32xESY_NSZ_INS10_ILi2ELi4ELi3EEES13_NSR_INS5_IJS14_S1H_EEENS5_IJS1H_SB_EEEEEEENS4_39AutoVectorizingCopyWithAssumedAlignmentILi128EEENS4_14SM90_TMA_STOREES20_S22_S22_EEEvvEEEEvNT_6ParamsE,"",@"SHT_CUDA_INFO"
	.sectionflags	@""
	.align	4


	//----- nvinfo : EIATTR_CUDA_API_VERSION
	.align		4
        /*0000*/ 	.byte	0x04, 0x37
        /*0002*/ 	.short	(.L_31 - .L_30)
.L_30:
        /*0004*/ 	.word	0x00000082


	//----- nvinfo : EIATTR_KPARAM_INFO
	.align		4
.L_31:
        /*0008*/ 	.byte	0x04, 0x17
        /*000a*/ 	.short	(.L_33 - .L_32)
.L_32:
        /*000c*/ 	.word	0x00000000
        /*0010*/ 	.short	0x0000
        /*0012*/ 	.short	0x0000
        /*0014*/ 	.byte	0x00, 0xf0, 0x01, 0x20


	//----- nvinfo : EIATTR_AT_ENTRY_FRAGMENTS
	.align		4
.L_33:
        /*0018*/ 	.byte	0x04, 0x4f
        /*001a*/ 	.short	(.L_35 - .L_34)


	//   ....[0]....
.L_34:
        /*001c*/ 	.word	0x00000006


	//----- nvinfo : EIATTR_RESERVED_SMEM_USED
	.align		4
.L_35:
        /*0020*/ 	.byte	0x01, 0x41
	.zero		2


	//----- nvinfo : EIATTR_SPARSE_MMA_MASK
	.align		4
        /*0024*/ 	.byte	0x03, 0x50
        /*0026*/ 	.short	0x0000


	//----- nvinfo : EIATTR_TCGEN05_1CTA_USED
	.align		4
        /*0028*/ 	.byte	0x01, 0x51
	.zero		2


	//----- nvinfo : EIATTR_MAXREG_COUNT
	.align		4
        /*002c*/ 	.byte	0x03, 0x1b
        /*002e*/ 	.short	0x00ff


	//----- nvinfo : EIATTR_NUM_BARRIERS
	.align		4
        /*0030*/ 	.byte	0x02, 0x4c
        /*0032*/ 	.byte	0x07
	.zero		1


	//----- nvinfo : EIATTR_EXTERNS
	.align		4
        /*0034*/ 	.byte	0x04, 0x0f
        /*0036*/ 	.short	(.L_37 - .L_36)


	//   ....[0]....
	.align		4
.L_36:
        /*0038*/ 	.word	index@(__assertfail)


	//----- nvinfo : EIATTR_MERCURY_ISA_VERSION
	.align		4
.L_37:
        /*003c*/ 	.byte	0x03, 0x5f
        /*003e*/ 	.short	0x0101


	//----- nvinfo : EIATTR_INT_WARP_WIDE_INSTR_OFFSETS
	.align		4
        /*0040*/ 	.byte	0x04, 0x31
        /*0042*/ 	.short	(.L_39 - .L_38)


	//   ....[0]....
.L_38:
        /*0044*/ 	.word	0x00001e00


	//   ....[1]....
        /*0048*/ 	.word	0x00003a90


	//   ....[2]....
        /*004c*/ 	.word	0x00003ab0


	//   ....[3]....
        /*0050*/ 	.word	0x00003ae0


	//   ....[4]....
        /*0054*/ 	.word	0x000043f0


	//   ....[5]....
        /*0058*/ 	.word	0x00004410


	//   ....[6]....
        /*005c*/ 	.word	0x000046e0


	//   ....[7]....
        /*0060*/ 	.word	0x00004810


	//----- nvinfo : EIATTR_COOP_GROUP_MASK_REGIDS
	.align		4
.L_39:
        /*0064*/ 	.byte	0x04, 0x29
        /*0066*/ 	.short	(.L_41 - .L_40)


	//   ....[0]....
.L_40:
        /*0068*/ 	.word	0xffffffff


	//   ....[1]....
        /*006c*/ 	.word	0xffffffff


	//   ....[2]....
        /*0070*/ 	.word	0xffffffff


	//   ....[3]....
        /*0074*/ 	.word	0xffffffff


	//   ....[4]....
        /*0078*/ 	.word	0xffffffff


	//   ....[5]....
        /*007c*/ 	.word	0xffffffff


	//   ....[6]....
        /*0080*/ 	.word	0xffffffff


	//   ....[7]....
        /*0084*/ 	.word	0xffffffff


	//   ....[8]....
        /*0088*/ 	.word	0xffffffff


	//   ....[9]....
        /*008c*/ 	.word	0xffffffff


	//   ....[10]....
        /*0090*/ 	.word	0xffffffff


	//   ....[11]....
        /*0094*/ 	.word	0xffffffff


	//   ....[12]....
        /*0098*/ 	.word	0xffffffff


	//----- nvinfo : EIATTR_COOP_GROUP_INSTR_OFFSETS
	.align		4
.L_41:
        /*009c*/ 	.byte	0x04, 0x28
        /*009e*/ 	.short	(.L_43 - .L_42)


	//   ....[0]....
.L_42:
        /*00a0*/ 	.word	0x00000090


	//   ....[1]....
        /*00a4*/ 	.word	0x000004a0


	//   ....[2]....
        /*00a8*/ 	.word	0x00000690


	//   ....[3]....
        /*00ac*/ 	.word	0x00000810


	//   ....[4]....
        /*00b0*/ 	.word	0x00000910


	//   ....[5]....
        /*00b4*/ 	.word	0x00000a80


	//   ....[6]....
        /*00b8*/ 	.word	0x00000c20


	//   ....[7]....
        /*00bc*/ 	.word	0x00001ce0


	//   ....[8]....
        /*00c0*/ 	.word	0x00002d00


	//   ....[9]....
        /*00c4*/ 	.word	0x00002f10


	//   ....[10]....
        /*00c8*/ 	.word	0x00002f40


	//   ....[11]....
        /*00cc*/ 	.word	0x00003970


	//   ....[12]....
        /*00d0*/ 	.word	0x00003ba0


	//----- nvinfo : EIATTR_VRC_CTA_INIT_COUNT
	.align		4
.L_43:
        /*00d4*/ 	.byte	0x02, 0x4a
        /*00d6*/ 	.byte	0x80
	.zero		1


	//----- nvinfo : EIATTR_SYSCALL_OFFSETS
	.align		4
        /*00d8*/ 	.byte	0x04, 0x46
        /*00da*/ 	.short	(.L_45 - .L_44)


	//   ....[0]....
.L_44:
        /*00dc*/ 	.word	0x00005360


	//   ....[1]....
        /*00e0*/ 	.word	0x00005450


	//   ....[2]....
        /*00e4*/ 	.word	0x00005e50


	//----- nvinfo : EIATTR_MBARRIER_INSTR_OFFSETS
	.align		4
.L_45:
        /*00e8*/ 	.byte	0x04, 0x39
        /*00ea*/ 	.short	(.L_47 - .L_46)


	//   ....[0]....
.L_46:
        /*00ec*/ 	.word	0x00000580
        /*00f0*/ 	.word	0x000000ff
        /*00f4*/ 	.word	0x00000000
        /*00f8*/ 	.short	0x0100
        /*00fa*/ 	.byte	0x06
	.zero		1


	//   ....[1]....
        /*00fc*/ 	.word	0x00000590
        /*0100*/ 	.word	0x000000ff
        /*0104*/ 	.word	0x00000040
        /*0108*/ 	.short	0x0100
        /*010a*/ 	.byte	0x06
	.zero		1


	//   ....[2]....
        /*010c*/ 	.word	0x000005a0
        /*0110*/ 	.word	0x000000ff
        /*0114*/ 	.word	0x00000008
        /*0118*/ 	.short	0x0100
        /*011a*/ 	.byte	0x06
	.zero		1


	//   ....[3]....
        /*011c*/ 	.word	0x000005b0
        /*0120*/ 	.word	0x000000ff
        /*0124*/ 	.word	0x00000048
        /*0128*/ 	.short	0x0100
        /*012a*/ 	.byte	0x06
	.zero		1


	//   ....[4]....
        /*012c*/ 	.word	0x000005c0
        /*0130*/ 	.word	0x000000ff
        /*0134*/ 	.word	0x00000010
        /*0138*/ 	.short	0x0100
        /*013a*/ 	.byte	0x06
	.zero		1


	//   ....[5]....
        /*013c*/ 	.word	0x000005d0
        /*0140*/ 	.word	0x000000ff
        /*0144*/ 	.word	0x00000050
        /*0148*/ 	.short	0x0100
        /*014a*/ 	.byte	0x06
	.zero		1


	//   ....[6]....
        /*014c*/ 	.word	0x000005e0
        /*0150*/ 	.word	0x000000ff
        /*0154*/ 	.word	0x00000018
        /*0158*/ 	.short	0x0100
        /*015a*/ 	.byte	0x06
	.zero		1


	//   ....[7]....
        /*015c*/ 	.word	0x000005f0
        /*0160*/ 	.word	0x000000ff
        /*0164*/ 	.word	0x00000058
        /*0168*/ 	.short	0x0100
        /*016a*/ 	.byte	0x06
	.zero		1


	//   ....[8]....
        /*016c*/ 	.word	0x00000600
        /*0170*/ 	.word	0x000000ff
        /*0174*/ 	.word	0x00000020
        /*0178*/ 	.short	0x0100
        /*017a*/ 	.byte	0x06
	.zero		1


	//   ....[9]....
        /*017c*/ 	.word	0x00000610
        /*0180*/ 	.word	0x000000ff
        /*0184*/ 	.word	0x00000060
        /*0188*/ 	.short	0x0100
        /*018a*/ 	.byte	0x06
	.zero		1


	//   ....[10]....
        /*018c*/ 	.word	0x00000620
        /*0190*/ 	.word	0x000000ff
        /*0194*/ 	.word	0x00000028
        /*0198*/ 	.short	0x0100
        /*019a*/ 	.byte	0x06
	.zero		1


	//   ....[11]....
        /*019c*/ 	.word	0x00000630
        /*01a0*/ 	.word	0x000000ff
        /*01a4*/ 	.word	0x00000068
        /*01a8*/ 	.short	0x0100
        /*01aa*/ 	.byte	0x06
	.zero		1


	//   ....[12]....
        /*01ac*/ 	.word	0x00000640
        /*01b0*/ 	.word	0x000000ff
        /*01b4*/ 	.word	0x00000030
        /*01b8*/ 	.short	0x0100
        /*01ba*/ 	.byte	0x06
	.zero		1


	//   ....[13]....
        /*01bc*/ 	.word	0x00000650
        /*01c0*/ 	.word	0x000000ff
        /*01c4*/ 	.word	0x00000070
        /*01c8*/ 	.short	0x0100
        /*01ca*/ 	.byte	0x06
	.zero		1


	//   ....[14]....
        /*01cc*/ 	.word	0x00000660
        /*01d0*/ 	.word	0x000000ff
        /*01d4*/ 	.word	0x00000038
        /*01d8*/ 	.short	0x0100
        /*01da*/ 	.byte	0x06
	.zero		1


	//   ....[15]....
        /*01dc*/ 	.word	0x00000670
        /*01e0*/ 	.word	0x000000ff
        /*01e4*/ 	.word	0x00000078
        /*01e8*/ 	.short	0x0100
        /*01ea*/ 	.byte	0x06
	.zero		1


	//   ....[16]....
        /*01ec*/ 	.word	0x000007a0
        /*01f0*/ 	.word	0x000000ff
        /*01f4*/ 	.word	0x00000080
        /*01f8*/ 	.short	0x0100
        /*01fa*/ 	.byte	0x07
	.zero		1


	//   ....[17]....
        /*01fc*/ 	.word	0x000007b0
        /*0200*/ 	.word	0x000000ff
        /*0204*/ 	.word	0x00000098
        /*0208*/ 	.short	0x0100
        /*020a*/ 	.byte	0x07
	.zero		1


	//   ....[18]....
        /*020c*/ 	.word	0x000007c0
        /*0210*/ 	.word	0x000000ff
        /*0214*/ 	.word	0x00000088
        /*0218*/ 	.short	0x0100
        /*021a*/ 	.byte	0x07
	.zero		1


	//   ....[19]....
        /*021c*/ 	.word	0x000007d0
        /*0220*/ 	.word	0x000000ff
        /*0224*/ 	.word	0x000000a0
        /*0228*/ 	.short	0x0100
        /*022a*/ 	.byte	0x07
	.zero		1


	//   ....[20]....
        /*022c*/ 	.word	0x000007e0
        /*0230*/ 	.word	0x000000ff
        /*0234*/ 	.word	0x00000090
        /*0238*/ 	.short	0x0100
        /*023a*/ 	.byte	0x07
	.zero		1


	//   ....[21]....
        /*023c*/ 	.word	0x000007f0
        /*0240*/ 	.word	0x000000ff
        /*0244*/ 	.word	0x000000a8
        /*0248*/ 	.short	0x0100
        /*024a*/ 	.byte	0x07
	.zero		1


	//   ....[22]....
        /*024c*/ 	.word	0x000008e0
        /*0250*/ 	.word	0x000000ff
        /*0254*/ 	.word	0x000000b0
        /*0258*/ 	.short	0x0100
        /*025a*/ 	.byte	0x06
	.zero		1


	//   ....[23]....
        /*025c*/ 	.word	0x000008f0
        /*0260*/ 	.word	0x000000ff
        /*0264*/ 	.word	0x000000b8
        /*0268*/ 	.short	0x0100
        /*026a*/ 	.byte	0x06
	.zero		1


	//   ....[24]....
        /*026c*/ 	.word	0x00000a30
        /*0270*/ 	.word	0x000000ff
        /*0274*/ 	.word	0x000000c0
        /*0278*/ 	.short	0x0100
        /*027a*/ 	.byte	0x06
	.zero		1


	//   ....[25]....
        /*027c*/ 	.word	0x00000a40
        /*0280*/ 	.word	0x000000ff
        /*0284*/ 	.word	0x000000d0
        /*0288*/ 	.short	0x0100
        /*028a*/ 	.byte	0x06
	.zero		1


	//   ....[26]....
        /*028c*/ 	.word	0x00000a50
        /*0290*/ 	.word	0x000000ff
        /*0294*/ 	.word	0x000000c8
        /*0298*/ 	.short	0x0100
        /*029a*/ 	.byte	0x06
	.zero		1


	//   ....[27]....
        /*029c*/ 	.word	0x00000a60
        /*02a0*/ 	.word	0x000000ff
        /*02a4*/ 	.word	0x000000d8
        /*02a8*/ 	.short	0x0100
        /*02aa*/ 	.byte	0x06
	.zero		1


	//   ....[28]....
        /*02ac*/ 	.word	0x00000b90
        /*02b0*/ 	.word	0x000000ff
        /*02b4*/ 	.word	0x000000e0
        /*02b8*/ 	.short	0x0100
        /*02ba*/ 	.byte	0x07
	.zero		1


	//   ....[29]....
        /*02bc*/ 	.word	0x00000ba0
        /*02c0*/ 	.word	0x000000ff
        /*02c4*/ 	.word	0x00000100
        /*02c8*/ 	.short	0x0100
        /*02ca*/ 	.byte	0x07
	.zero		1


	//   ....[30]....
        /*02cc*/ 	.word	0x00000bb0
        /*02d0*/ 	.word	0x000000ff
        /*02d4*/ 	.word	0x000000e8
        /*02d8*/ 	.short	0x0100
        /*02da*/ 	.byte	0x07
	.zero		1


	//   ....[31]....
        /*02dc*/ 	.word	0x00000bc0
        /*02e0*/ 	.word	0x000000ff
        /*02e4*/ 	.word	0x00000108
        /*02e8*/ 	.short	0x0100
        /*02ea*/ 	.byte	0x07
	.zero		1


	//   ....[32]....
        /*02ec*/ 	.word	0x00000bd0
        /*02f0*/ 	.word	0x000000ff
        /*02f4*/ 	.word	0x000000f0
        /*02f8*/ 	.short	0x0100
        /*02fa*/ 	.byte	0x07
	.zero		1


	//   ....[33]....
        /*02fc*/ 	.word	0x00000be0
        /*0300*/ 	.word	0x000000ff
        /*0304*/ 	.word	0x00000110
        /*0308*/ 	.short	0x0100
        /*030a*/ 	.byte	0x07
	.zero		1


	//   ....[34]....
        /*030c*/ 	.word	0x00000bf0
        /*0310*/ 	.word	0x000000ff
        /*0314*/ 	.word	0x000000f8
        /*0318*/ 	.short	0x0100
        /*031a*/ 	.byte	0x07
	.zero		1


	//   ....[35]....
        /*031c*/ 	.word	0x00000c00
        /*0320*/ 	.word	0x000000ff
        /*0324*/ 	.word	0x00000118
        /*0328*/ 	.short	0x0100
        /*032a*/ 	.byte	0x07
	.zero		1


	//   ....[36]....
        /*032c*/ 	.word	0x00000cf0
        /*0330*/ 	.word	0x000000ff
        /*0334*/ 	.word	0x00000120
        /*0338*/ 	.short	0x0100
        /*033a*/ 	.byte	0x06
	.zero		1


	//   ....[37]....
        /*033c*/ 	.word	0x00000d00
        /*0340*/ 	.word	0x000000ff
        /*0344*/ 	.word	0x00000130
        /*0348*/ 	.short	0x0100
        /*034a*/ 	.byte	0x06
	.zero		1


	//   ....[38]....
        /*034c*/ 	.word	0x00000d10
        /*0350*/ 	.word	0x000000ff
        /*0354*/ 	.word	0x00000128
        /*0358*/ 	.short	0x0100
        /*035a*/ 	.byte	0x06
	.zero		1


	//   ....[39]....
        /*035c*/ 	.word	0x00000d20
        /*0360*/ 	.word	0x000000ff
        /*0364*/ 	.word	0x00000138
        /*0368*/ 	.short	0x0100
        /*036a*/ 	.byte	0x06
	.zero		1


	//   ....[40]....
        /*036c*/ 	.word	0x000015d0
        /*0370*/ 	.word	0x00000003
        /*0374*/ 	.word	0x00000130
        /*0378*/ 	.short	0x010a
        /*037a*/ 	.byte	0xff
	.zero		1


	//   ....[41]....
        /*037c*/ 	.word	0x00001600
        /*0380*/ 	.word	0x00000003
        /*0384*/ 	.word	0x00000120
        /*0388*/ 	.short	0x0101
        /*038a*/ 	.byte	0xff
	.zero		1


	//   ....[42]....
        /*038c*/ 	.word	0x000016d0
        /*0390*/ 	.word	0x000000ff
        /*0394*/ 	.word	0x00000040
        /*0398*/ 	.short	0x010a
        /*039a*/ 	.byte	0x08
	.zero		1


	//   ....[43]....
        /*039c*/ 	.word	0x00001770
        /*03a0*/ 	.word	0x000000ff
        /*03a4*/ 	.word	0x00000040
        /*03a8*/ 	.short	0x010a
        /*03aa*/ 	.byte	0x21
	.zero		1


	//   ....[44]....
        /*03ac*/ 	.word	0x000018c0
        /*03b0*/ 	.word	0x000000ff
        /*03b4*/ 	.word	0x00000040
        /*03b8*/ 	.short	0x010a
        /*03ba*/ 	.byte	0x08
	.zero		1


	//   ....[45]....
        /*03bc*/ 	.word	0x000019f0
        /*03c0*/ 	.word	0x000000ff
        /*03c4*/ 	.word	0x000000b8
        /*03c8*/ 	.short	0x0101
        /*03ca*/ 	.byte	0x05
	.zero		1


	//   ....[46]....
        /*03cc*/ 	.word	0x00001a00
        /*03d0*/ 	.word	0x000000ff
        /*03d4*/ 	.word	0x00000040
        /*03d8*/ 	.short	0x010a
        /*03da*/ 	.byte	0x08
	.zero		1


	//   ....[47]....
        /*03dc*/ 	.word	0x00001a80
        /*03e0*/ 	.word	0x000000ff
        /*03e4*/ 	.word	0x00000040
        /*03e8*/ 	.short	0x010a
        /*03ea*/ 	.byte	0x11
	.zero		1


	//   ....[48]....
        /*03ec*/ 	.word	0x00001bd0
        /*03f0*/ 	.word	0x000000ff
        /*03f4*/ 	.word	0x00000040
        /*03f8*/ 	.short	0x010a
        /*03fa*/ 	.byte	0x08
	.zero		1


	//   ....[49]....
        /*03fc*/ 	.word	0x00001d10
        /*0400*/ 	.word	0x00000002
        /*0404*/ 	.word	0x000000c0
        /*0408*/ 	.short	0x010a
        /*040a*/ 	.byte	0xff
	.zero		1


	//   ....[50]....
        /*040c*/ 	.word	0x00001dd0
        /*0410*/ 	.word	0x00000002
        /*0414*/ 	.word	0x00000000
        /*0418*/ 	.short	0x0101
        /*041a*/ 	.byte	0xff
	.zero		1


	//   ....[51]....
        /*041c*/ 	.word	0x00002330
        /*0420*/ 	.word	0x000000ff
        /*0424*/ 	.word	0x00000000
        /*0428*/ 	.short	0x010a
        /*042a*/ 	.byte	0x04
	.zero		1


	//   ....[52]....
        /*042c*/ 	.word	0x000023c0
        /*0430*/ 	.word	0x000000ff
        /*0434*/ 	.word	0x00000000
        /*0438*/ 	.short	0x010a
        /*043a*/ 	.byte	0x04
	.zero		1


	//   ....[53]....
        /*043c*/ 	.word	0x00002450
        /*0440*/ 	.word	0x000000ff
        /*0444*/ 	.word	0x00000000
        /*0448*/ 	.short	0x010a
        /*044a*/ 	.byte	0x04
	.zero		1


	//   ....[54]....
        /*044c*/ 	.word	0x000024e0
        /*0450*/ 	.word	0x000000ff
        /*0454*/ 	.word	0x00000000
        /*0458*/ 	.short	0x010a
        /*045a*/ 	.byte	0x04
	.zero		1


	//   ....[55]....
        /*045c*/ 	.word	0x00002570
        /*0460*/ 	.word	0x000000ff
        /*0464*/ 	.word	0x00000000
        /*0468*/ 	.short	0x010a
        /*046a*/ 	.byte	0x04
	.zero		1


	//   ....[56]....
        /*046c*/ 	.word	0x00002600
        /*0470*/ 	.word	0x000000ff
        /*0474*/ 	.word	0x00000000
        /*0478*/ 	.short	0x010a
        /*047a*/ 	.byte	0x04
	.zero		1


	//   ....[57]....
        /*047c*/ 	.word	0x00002690
        /*0480*/ 	.word	0x000000ff
        /*0484*/ 	.word	0x00000000
        /*0488*/ 	.short	0x010a
        /*048a*/ 	.byte	0x04
	.zero		1


	//   ....[58]....
        /*048c*/ 	.word	0x00002730
        /*0490*/ 	.word	0x00000000
        /*0494*/ 	.word	0x00000000
        /*0498*/ 	.short	0x010a
        /*049a*/ 	.byte	0xff
	.zero		1


	//   ....[59]....
        /*049c*/ 	.word	0x00002850
        /*04a0*/ 	.word	0x00000000
        /*04a4*/ 	.word	0x00000120
        /*04a8*/ 	.short	0x010a
        /*04aa*/ 	.byte	0xff
	.zero		1


	//   ....[60]....
        /*04ac*/ 	.word	0x000028b0
        /*04b0*/ 	.word	0x00000004
        /*04b4*/ 	.word	0x00000000
        /*04b8*/ 	.short	0x0101
        /*04ba*/ 	.byte	0xff
	.zero		1


	//   ....[61]....
        /*04bc*/ 	.word	0x000028d0
        /*04c0*/ 	.word	0x000000ff
        /*04c4*/ 	.word	0x000000d0
        /*04c8*/ 	.short	0x010a
        /*04ca*/ 	.byte	0x05
	.zero		1


	//   ....[62]....
        /*04cc*/ 	.word	0x000029f0
        /*04d0*/ 	.word	0x00000000
        /*04d4*/ 	.word	0x000000c0
        /*04d8*/ 	.short	0x010a
        /*04da*/ 	.byte	0xff
	.zero		1


	//   ....[63]....
        /*04dc*/ 	.word	0x00002b00
        /*04e0*/ 	.word	0x00000000
        /*04e4*/ 	.word	0x00000000
        /*04e8*/ 	.short	0x0101
        /*04ea*/ 	.byte	0xff
	.zero		1


	//   ....[64]....
        /*04ec*/ 	.word	0x00002b90
        /*04f0*/ 	.word	0x000000ff
        /*04f4*/ 	.word	0x000000d0
        /*04f8*/ 	.short	0x0106
        /*04fa*/ 	.byte	0x05
	.zero		1


	//   ....[65]....
        /*04fc*/ 	.word	0x00002bb0
        /*0500*/ 	.word	0x000000ff
        /*0504*/ 	.word	0x000000d0
        /*0508*/ 	.short	0x010a
        /*050a*/ 	.byte	0x05
	.zero		1


	//   ....[66]....
        /*050c*/ 	.word	0x00002c40
        /*0510*/ 	.word	0x000000ff
        /*0514*/ 	.word	0x000000d0
        /*0518*/ 	.short	0x0106
        /*051a*/ 	.byte	0x04
	.zero		1


	//   ....[67]....
        /*051c*/ 	.word	0x00002c80
        /*0520*/ 	.word	0x00000000
        /*0524*/ 	.word	0x000000d0
        /*0528*/ 	.short	0x010a
        /*052a*/ 	.byte	0xff
	.zero		1


	//   ....[68]....
        /*052c*/ 	.word	0x000031c0
        /*0530*/ 	.word	0x00000000
        /*0534*/ 	.word	0x000000c0
        /*0538*/ 	.short	0x010a
        /*053a*/ 	.byte	0xff
	.zero		1


	//   ....[69]....
        /*053c*/ 	.word	0x000032d0
        /*0540*/ 	.word	0x00000003
        /*0544*/ 	.word	0x00000000
        /*0548*/ 	.short	0x0101
        /*054a*/ 	.byte	0xff
	.zero		1


	//   ....[70]....
        /*054c*/ 	.word	0x000032e0
        /*0550*/ 	.word	0x000000ff
        /*0554*/ 	.word	0x00000000
        /*0558*/ 	.short	0x010a
        /*055a*/ 	.byte	0x06
	.zero		1


	//   ....[71]....
        /*055c*/ 	.word	0x00003300
        /*0560*/ 	.word	0x000000ff
        /*0564*/ 	.word	0x00000100
        /*0568*/ 	.short	0x010a
        /*056a*/ 	.byte	0x07
	.zero		1


	//   ....[72]....
        /*056c*/ 	.word	0x000033d0
        /*0570*/ 	.word	0x000000ff
        /*0574*/ 	.word	0x00000000
        /*0578*/ 	.short	0x010a
        /*057a*/ 	.byte	0x06
	.zero		1


	//   ....[73]....
        /*057c*/ 	.word	0x00003500
        /*0580*/ 	.word	0x000000ff
        /*0584*/ 	.word	0x00000000
        /*0588*/ 	.short	0x010a
        /*058a*/ 	.byte	0x1a
	.zero		1


	//   ....[74]....
        /*058c*/ 	.word	0x000037a0
        /*0590*/ 	.word	0x000000ff
        /*0594*/ 	.word	0x00000000
        /*0598*/ 	.short	0x010a
        /*059a*/ 	.byte	0x06
	.zero		1


	//   ....[75]....
        /*059c*/ 	.word	0x00003830
        /*05a0*/ 	.word	0x000000ff
        /*05a4*/ 	.word	0x00000000
        /*05a8*/ 	.short	0x010a
        /*05aa*/ 	.byte	0x06
	.zero		1


	//   ....[76]....
        /*05ac*/ 	.word	0x000038c0
        /*05b0*/ 	.word	0x000000ff
        /*05b4*/ 	.word	0x00000000
        /*05b8*/ 	.short	0x010a
        /*05ba*/ 	.byte	0x06
	.zero		1


	//   ....[77]....
        /*05bc*/ 	.word	0x00003950
        /*05c0*/ 	.word	0x000000ff
        /*05c4*/ 	.word	0x00000000
        /*05c8*/ 	.short	0x010a
        /*05ca*/ 	.byte	0x07
	.zero		1


	//   ....[78]....
        /*05cc*/ 	.word	0x00003d90
        /*05d0*/ 	.word	0x00000000
        /*05d4*/ 	.word	0x000000c0
        /*05d8*/ 	.short	0x010a
        /*05da*/ 	.byte	0xff
	.zero		1


	//   ....[79]....
        /*05dc*/ 	.word	0x00003e50
        /*05e0*/ 	.word	0x00000000
        /*05e4*/ 	.word	0x00000000
        /*05e8*/ 	.short	0x0101
        /*05ea*/ 	.byte	0xff
	.zero		1


	//   ....[80]....
        /*05ec*/ 	.word	0x00004170
        /*05f0*/ 	.word	0x000000ff
        /*05f4*/ 	.word	0x000000b8
        /*05f8*/ 	.short	0x010a
        /*05fa*/ 	.byte	0x0d
	.zero		1


	//   ....[81]....
        /*05fc*/ 	.word	0x00004390
        /*0600*/ 	.word	0x000000ff
        /*0604*/ 	.word	0x00000098
        /*0608*/ 	.short	0x010a
        /*060a*/ 	.byte	0x10
	.zero		1


	//   ....[82]....
        /*060c*/ 	.word	0x000045a0
        /*0610*/ 	.word	0x000000ff
        /*0614*/ 	.word	0x00000080
        /*0618*/ 	.short	0x010b
        /*061a*/ 	.byte	0x10
	.zero		1


	//   ....[83]....
        /*061c*/ 	.word	0x00004620
        /*0620*/ 	.word	0x000000ff
        /*0624*/ 	.word	0x00000000
        /*0628*/ 	.short	0x0101
        /*062a*/ 	.byte	0x11
	.zero		1


	//   ....[84]....
        /*062c*/ 	.word	0x00004650
        /*0630*/ 	.word	0x000000ff
        /*0634*/ 	.word	0x00000098
        /*0638*/ 	.short	0x010a
        /*063a*/ 	.byte	0x0e
	.zero		1


	//   ....[85]....
        /*063c*/ 	.word	0x00004860
        /*0640*/ 	.word	0x000000ff
        /*0644*/ 	.word	0x00000080
        /*0648*/ 	.short	0x010b
        /*064a*/ 	.byte	0x0e
	.zero		1


	//   ....[86]....
        /*064c*/ 	.word	0x000048d0
        /*0650*/ 	.word	0x000000ff
        /*0654*/ 	.word	0x00000000
        /*0658*/ 	.short	0x0101
        /*065a*/ 	.byte	0x10
	.zero		1


	//   ....[87]....
        /*065c*/ 	.word	0x00004920
        /*0660*/ 	.word	0x000000ff
        /*0664*/ 	.word	0x00000000
        /*0668*/ 	.short	0x010a
        /*066a*/ 	.byte	0x04
	.zero		1


	//   ....[88]....
        /*066c*/ 	.word	0x000049b0
        /*0670*/ 	.word	0x000000ff
        /*0674*/ 	.word	0x00000000
        /*0678*/ 	.short	0x010a
        /*067a*/ 	.byte	0x04
	.zero		1


	//   ....[89]....
        /*067c*/ 	.word	0x00004a50
        /*0680*/ 	.word	0x00000000
        /*0684*/ 	.word	0x00000000
        /*0688*/ 	.short	0x010a
        /*068a*/ 	.byte	0xff
	.zero		1


	//   ....[90]....
        /*068c*/ 	.word	0x00004d00
        /*0690*/ 	.word	0x00000000
        /*0694*/ 	.word	0x000000c0
        /*0698*/ 	.short	0x010a
        /*069a*/ 	.byte	0xff
	.zero		1


	//   ....[91]....
        /*069c*/ 	.word	0x00004dc0
        /*06a0*/ 	.word	0x00000000
        /*06a4*/ 	.word	0x00000000
        /*06a8*/ 	.short	0x0101
        /*06aa*/ 	.byte	0xff
	.zero		1


	//   ....[92]....
        /*06ac*/ 	.word	0x000058e0
        /*06b0*/ 	.word	0x00000005
        /*06b4*/ 	.word	0x00000080
        /*06b8*/ 	.short	0x010a
        /*06ba*/ 	.byte	0xff
	.zero		1


	//   ....[93]....
        /*06bc*/ 	.word	0x00005960
        /*06c0*/ 	.word	0x00000007
        /*06c4*/ 	.word	0x000000e0
        /*06c8*/ 	.short	0x010a
        /*06ca*/ 	.byte	0xff
	.zero		1


	//   ....[94]....
        /*06cc*/ 	.word	0x00005b40
        /*06d0*/ 	.word	0x00000003
        /*06d4*/ 	.word	0x00000080
        /*06d8*/ 	.short	0x010a
        /*06da*/ 	.byte	0xff
	.zero		1


	//   ....[95]....
        /*06dc*/ 	.word	0x00005d00
        /*06e0*/ 	.word	0x00000047
        /*06e4*/ 	.word	0x000000e0
        /*06e8*/ 	.short	0x010a
        /*06ea*/ 	.byte	0xff
	.zero		1


	//   ....[96]....
        /*06ec*/ 	.word	0x00009880
        /*06f0*/ 	.word	0x00000026
        /*06f4*/ 	.word	0x00000000
        /*06f8*/ 	.short	0x0101
        /*06fa*/ 	.byte	0xff
	.zero		1


	//   ....[97]....
        /*06fc*/ 	.word	0x00009c30
        /*0700*/ 	.word	0x00000000
        /*0704*/ 	.word	0x00000000
        /*0708*/ 	.short	0x0101
        /*070a*/ 	.byte	0xff
	.zero		1


	//   ....[98]....
        /*070c*/ 	.word	0x00009cf0
        /*0710*/ 	.word	0x00000003
        /*0714*/ 	.word	0x00000080
        /*0718*/ 	.short	0x010a
        /*071a*/ 	.byte	0xff
	.zero		1


	//   ....[99]....
        /*071c*/ 	.word	0x00009f70
        /*0720*/ 	.word	0x00000000
        /*0724*/ 	.word	0x00000000
        /*0728*/ 	.short	0x0101
        /*072a*/ 	.byte	0xff
	.zero		1


	//   ....[100]....
        /*072c*/ 	.word	0x00009f90
        /*0730*/ 	.word	0x00000003
        /*0734*/ 	.word	0x00000130
        /*0738*/ 	.short	0x010a
        /*073a*/ 	.byte	0xff
	.zero		1


	//   ....[101]....
        /*073c*/ 	.word	0x00009ff0
        /*0740*/ 	.word	0x00000002
        /*0744*/ 	.word	0x00000040
        /*0748*/ 	.short	0x010a
        /*074a*/ 	.byte	0xff
	.zero		1


	//   ....[102]....
        /*074c*/ 	.word	0x0000a050
        /*0750*/ 	.word	0x00000002
        /*0754*/ 	.word	0x00000040
        /*0758*/ 	.short	0x010a
        /*075a*/ 	.byte	0xff
	.zero		1


	//   ....[103]....
        /*075c*/ 	.word	0x0000a0a0
        /*0760*/ 	.word	0x00000002
        /*0764*/ 	.word	0x000000c0
        /*0768*/ 	.short	0x010a
        /*076a*/ 	.byte	0xff
	.zero		1


	//   ....[104]....
        /*076c*/ 	.word	0x0000a100
        /*0770*/ 	.word	0x00000000
        /*0774*/ 	.word	0x00000000
        /*0778*/ 	.short	0x010a
        /*077a*/ 	.byte	0xff
	.zero		1


	//   ....[105]....
        /*077c*/ 	.word	0x0000a160
        /*0780*/ 	.word	0x00000000
        /*0784*/ 	.word	0x00000000
        /*0788*/ 	.short	0x010a
        /*078a*/ 	.byte	0xff
	.zero		1


	//   ....[106]....
        /*078c*/ 	.word	0x0000a1c0
        /*0790*/ 	.word	0x00000000
        /*0794*/ 	.word	0x00000000
        /*0798*/ 	.short	0x010a
        /*079a*/ 	.byte	0xff
	.zero		1


	//   ....[107]....
        /*079c*/ 	.word	0x0000a220
        /*07a0*/ 	.word	0x00000000
        /*07a4*/ 	.word	0x00000000
        /*07a8*/ 	.short	0x010a
        /*07aa*/ 	.byte	0xff
	.zero		1


	//   ....[108]....
        /*07ac*/ 	.word	0x0000a280
        /*07b0*/ 	.word	0x00000000
        /*07b4*/ 	.word	0x00000000
        /*07b8*/ 	.short	0x010a
        /*07ba*/ 	.byte	0xff
	.zero		1


	//   ....[109]....
        /*07bc*/ 	.word	0x0000a2e0
        /*07c0*/ 	.word	0x00000000
        /*07c4*/ 	.word	0x00000000
        /*07c8*/ 	.short	0x010a
        /*07ca*/ 	.byte	0xff
	.zero		1


	//   ....[110]....
        /*07cc*/ 	.word	0x0000a340
        /*07d0*/ 	.word	0x00000000
        /*07d4*/ 	.word	0x00000000
        /*07d8*/ 	.short	0x010a
        /*07da*/ 	.byte	0xff
	.zero		1


	//   ....[111]....
        /*07dc*/ 	.word	0x0000a390
        /*07e0*/ 	.word	0x00000000
        /*07e4*/ 	.word	0x00000120
        /*07e8*/ 	.short	0x010a
        /*07ea*/ 	.byte	0xff
	.zero		1


	//   ....[112]....
        /*07ec*/ 	.word	0x0000a3f0
        /*07f0*/ 	.word	0x00000000
        /*07f4*/ 	.word	0x000000d0
        /*07f8*/ 	.short	0x010a
        /*07fa*/ 	.byte	0xff
	.zero		1


	//   ....[113]....
        /*07fc*/ 	.word	0x0000a440
        /*0800*/ 	.word	0x00000000
        /*0804*/ 	.word	0x000000c0
        /*0808*/ 	.short	0x010a
        /*080a*/ 	.byte	0xff
	.zero		1


	//   ....[114]....
        /*080c*/ 	.word	0x0000a4a0
        /*0810*/ 	.word	0x00000000
        /*0814*/ 	.word	0x000000d0
        /*0818*/ 	.short	0x010a
        /*081a*/ 	.byte	0xff
	.zero		1


	//   ....[115]....
        /*081c*/ 	.word	0x0000a4f0
        /*0820*/ 	.word	0x00000000
        /*0824*/ 	.word	0x000000c0
        /*0828*/ 	.short	0x010a
        /*082a*/ 	.byte	0xff
	.zero		1


	//   ....[116]....
        /*082c*/ 	.word	0x0000a550
        /*0830*/ 	.word	0x00000003
        /*0834*/ 	.word	0x00000100
        /*0838*/ 	.short	0x010a
        /*083a*/ 	.byte	0xff
	.zero		1


	//   ....[117]....
        /*083c*/ 	.word	0x0000a5b0
        /*0840*/ 	.word	0x00000000
        /*0844*/ 	.word	0x00000000
        /*0848*/ 	.short	0x010a
        /*084a*/ 	.byte	0xff
	.zero		1


	//   ....[118]....
        /*084c*/ 	.word	0x0000a610
        /*0850*/ 	.word	0x00000000
        /*0854*/ 	.word	0x00000000
        /*0858*/ 	.short	0x010a
        /*085a*/ 	.byte	0xff
	.zero		1


	//   ....[119]....
        /*085c*/ 	.word	0x0000a670
        /*0860*/ 	.word	0x00000000
        /*0864*/ 	.word	0x00000000
        /*0868*/ 	.short	0x010a
        /*086a*/ 	.byte	0xff
	.zero		1


	//   ....[120]....
        /*086c*/ 	.word	0x0000a6d0
        /*0870*/ 	.word	0x00000000
        /*0874*/ 	.word	0x00000000
        /*0878*/ 	.short	0x010a
        /*087a*/ 	.byte	0xff
	.zero		1


	//   ....[121]....
        /*087c*/ 	.word	0x0000a730
        /*0880*/ 	.word	0x00000000
        /*0884*/ 	.word	0x00000000
        /*0888*/ 	.short	0x010a
        /*088a*/ 	.byte	0xff
	.zero		1


	//   ....[122]....
        /*088c*/ 	.word	0x0000a780
        /*0890*/ 	.word	0x00000000
        /*0894*/ 	.word	0x000000c0
        /*0898*/ 	.short	0x010a
        /*089a*/ 	.byte	0xff
	.zero		1


	//   ....[123]....
        /*089c*/ 	.word	0x0000a7e0
        /*08a0*/ 	.word	0x00000000
        /*08a4*/ 	.word	0x000000b8
        /*08a8*/ 	.short	0x010a
        /*08aa*/ 	.byte	0xff
	.zero		1


	//   ....[124]....
        /*08ac*/ 	.word	0x0000a840
        /*08b0*/ 	.word	0x00000000
        /*08b4*/ 	.word	0x00000098
        /*08b8*/ 	.short	0x010a
        /*08ba*/ 	.byte	0xff
	.zero		1


	//   ....[125]....
        /*08bc*/ 	.word	0x0000a8a0
        /*08c0*/ 	.word	0x00000003
        /*08c4*/ 	.word	0x00000098
        /*08c8*/ 	.short	0x010a
        /*08ca*/ 	.byte	0xff
	.zero		1


	//   ....[126]....
        /*08cc*/ 	.word	0x0000a900
        /*08d0*/ 	.word	0x00000000
        /*08d4*/ 	.word	0x00000000
        /*08d8*/ 	.short	0x010a
        /*08da*/ 	.byte	0xff
	.zero		1


	//   ....[127]....
        /*08dc*/ 	.word	0x0000a960
        /*08e0*/ 	.word	0x00000000
        /*08e4*/ 	.word	0x00000000
        /*08e8*/ 	.short	0x010a
        /*08ea*/ 	.byte	0xff
	.zero		1


	//   ....[128]....
        /*08ec*/ 	.word	0x0000a9b0
        /*08f0*/ 	.word	0x00000000
        /*08f4*/ 	.word	0x000000c0
        /*08f8*/ 	.short	0x010a
        /*08fa*/ 	.byte	0xff
	.zero		1


	//   ....[129]....
        /*08fc*/ 	.word	0x0000aa00
        /*0900*/ 	.word	0x00000003
        /*0904*/ 	.word	0x00000080
        /*0908*/ 	.short	0x010a
        /*090a*/ 	.byte	0xff
	.zero		1


	//   ....[130]....
        /*090c*/ 	.word	0x0000aa50
        /*0910*/ 	.word	0x00000047
        /*0914*/ 	.word	0x000000e0
        /*0918*/ 	.short	0x010a
        /*091a*/ 	.byte	0xff
	.zero		1


	//----- nvinfo : EIATTR_NUM_MBARRIERS
	.align		4
.L_47:
        /*091c*/ 	.byte	0x03, 0x38
        /*091e*/ 	.short	0x0028


	//----- nvinfo : EIATTR_EXIT_INSTR_OFFSETS
	.align		4
        /*0920*/ 	.byte	0x04, 0x1c
        /*0922*/ 	.short	(.L_49 - .L_48)


	//   ....[0]....
.L_48:
        /*0924*/ 	.word	0x00002760


	//   ....[1]....
        /*0928*/ 	.word	0x00002c50


	//   ....[2]....
        /*092c*/ 	.word	0x00002cb0


	//   ....[3]....
        /*0930*/ 	.word	0x00003bb0


	//   ....[4]....
        /*0934*/ 	.word	0x00004a80


	//   ....[5]....
        /*0938*/ 	.word	0x00004ac0


	//   ....[6]....
        /*093c*/ 	.word	0x00009e60


	//   ....[7]....
        /*0940*/ 	.word	0x00009ee0


	//   ....[8]....
        /*0944*/ 	.word	0x00009f10


	//   ....[9]....
        /*0948*/ 	.word	0x00009f80


	//----- nvinfo : EIATTR_MAX_THREADS
	.align		4
.L_49:
        /*094c*/ 	.byte	0x04, 0x05
        /*094e*/ 	.short	(.L_51 - .L_50)
.L_50:
        /*0950*/ 	.word	0x00000100
        /*0954*/ 	.word	0x00000001
        /*0958*/ 	.word	0x00000001


	//----- nvinfo : EIATTR_CRS_STACK_SIZE
	.align		4
.L_51:
        /*095c*/ 	.byte	0x04, 0x1e
        /*095e*/ 	.short	(.L_53 - .L_52)
.L_52:
        /*0960*/ 	.word	0x00000000


	//----- nvinfo : EIATTR_CBANK_PARAM_SIZE
	.align		4
.L_53:
        /*0964*/ 	.byte	0x03, 0x19
        /*0966*/ 	.short	0x0800


	//----- nvinfo : EIATTR_PARAM_CBANK
	.align		4
        /*0968*/ 	.byte	0x04, 0x0a
        /*096a*/ 	.short	(.L_55 - .L_54)
	.align		4
.L_54:
        /*096c*/ 	.word	index@(.nv.constant0._ZN7cutlass13device_kernelINS_4gemm6kernel13GemmUniversalIN4cute5tupleIJiiiiEEENS1_10collective13CollectiveMmaINS1_35MainloopSm100TmaUmmaWarpSpecializedILi8ELi2ELi4ENS5_IJNS4_1CILi1EEESB_SB_EEEEENS5_IJNSA_ILi128EEENSA_ILi64EEESF_EEENS_10bfloat16_tENS5_IJlSB_lEEESH_SI_NS4_8TiledMMAINS4_8MMA_AtomIJNS4_20SM100_MMA_F16BF16_SSISH_SH_fLi128ELi64ELNS4_4UMMA5MajorE0ELSN_0ELNSM_7ScaleInE0ELSO_0EEEEEENS4_6LayoutISC_NS5_IJNSA_ILi0EEESS_SS_EEEEENS5_IJNS4_10UnderscoreESV_SV_EEEEENS4_13SM90_TMA_LOADENS4_14ComposedLayoutINS4_7SwizzleILi3ELi4ELi3EEENS4_18smem_ptr_flag_bitsILi16EEENSR_INS5_IJNSA_ILi8EEESF_EEENS5_IJSF_SB_EEEEEEEvNS4_8identityESY_S18_vS19_EENS_8epilogue10collective18CollectiveEpilogueINS1B_23Sm100TmaWarpSpecializedILi3ELi2ELi32ELb1ELb0EEEJSG_NS5_IJNSR_ISE_SB_EENSR_INSA_ILi32EEESB_EEEEESH_SI_SH_SI_NS1B_6fusion15FusionCallbacksIS1F_NS1K_13LinCombEltActINS1B_6thread4GELUESH_fSH_fLNS_15FloatRoundStyleE2EEESG_S1J_JEEENS4_5SM1004TMEM4LOAD26SM100_TMEM_LOAD_32dp32b32xESY_NSZ_INS10_ILi2ELi4ELi3EEES13_NSR_INS5_IJS14_S1H_EEENS5_IJS1H_SB_EEEEEEENS4_39AutoVectorizingCopyWithAssumedAlignmentILi128EEENS4_14SM90_TMA_STOREES20_S22_S22_EEEvvEEEEvNT_6ParamsE)
        /*0970*/ 	.short	0x0380
        /*0972*/ 	.short	0x0800


	//----- nvinfo : EIATTR_SW_WAR
	.align		4
.L_55:
        /*0974*/ 	.byte	0x04, 0x36
        /*0976*/ 	.short	(.L_57 - .L_56)
.L_56:
        /*0978*/ 	.word	0x00000008
.L_57:


//--------------------- .nv.callgraph             --------------------------
	.section	.nv.callgraph,"",@"SHT_CUDA_CALLGRAPH"
	.align	4
	.sectionentsize	8
	.align		4
        /*0000*/ 	.word	0x00000000
	.align		4
        /*0004*/ 	.word	0xffffffff
	.align		4
        /*0008*/ 	.word	index@(_ZN7cutlass13device_kernelINS_4gemm6kernel13GemmUniversalIN4cute5tupleIJiiiiEEENS1_10collective13CollectiveMmaINS1_35MainloopSm100TmaUmmaWarpSpecializedILi8ELi2ELi4ENS5_IJNS4_1CILi1EEESB_SB_EEEEENS5_IJNSA_ILi128EEENSA_ILi64EEESF_EEENS_10bfloat16_tENS5_IJlSB_lEEESH_SI_NS4_8TiledMMAINS4_8MMA_AtomIJNS4_20SM100_MMA_F16BF16_SSISH_SH_fLi128ELi64ELNS4_4UMMA5MajorE0ELSN_0ELNSM_7ScaleInE0ELSO_0EEEEEENS4_6LayoutISC_NS5_IJNSA_ILi0EEESS_SS_EEEEENS5_IJNS4_10UnderscoreESV_SV_EEEEENS4_13SM90_TMA_LOADENS4_14ComposedLayoutINS4_7SwizzleILi3ELi4ELi3EEENS4_18smem_ptr_flag_bitsILi16EEENSR_INS5_IJNSA_ILi8EEESF_EEENS5_IJSF_SB_EEEEEEEvNS4_8identityESY_S18_vS19_EENS_8epilogue10collective18CollectiveEpilogueINS1B_23Sm100TmaWarpSpecializedILi3ELi2ELi32ELb1ELb0EEEJSG_NS5_IJNSR_ISE_SB_EENSR_INSA_ILi32EEESB_EEEEESH_SI_SH_SI_NS1B_6fusion15FusionCallbacksIS1F_NS1K_13LinCombEltActINS1B_6thread4GELUESH_fSH_fLNS_15FloatRoundStyleE2EEESG_S1J_JEEENS4_5SM1004TMEM4LOAD26SM100_TMEM_LOAD_32dp32b32xESY_NSZ_INS10_ILi2ELi4ELi3EEES13_NSR_INS5_IJS14_S1H_EEENS5_IJS1H_SB_EEEEEEENS4_39AutoVectorizingCopyWithAssumedAlignmentILi128EEENS4_14SM90_TMA_STOREES20_S22_S22_EEEvvEEEEvNT_6ParamsE)
	.align		4
        /*000c*/ 	.word	index@(__assertfail)
	.align		4
        /*0010*/ 	.word	0x00000000
	.align		4
        /*0014*/ 	.word	0xfffffffe
	.align		4
        /*0018*/ 	.word	0x00000000
	.align		4
        /*001c*/ 	.word	0xfffffffd
	.align		4
        /*0020*/ 	.word	0x00000000
	.align		4
        /*0024*/ 	.word	0xfffffffc


//--------------------- .nv.constant4             --------------------------
	.section	.nv.constant4,"a",@progbits
	.align	8
	.align		8
.nv.constant4:
        /*0000*/ 	.dword	__assertfail
	.align		8
        /*0008*/ 	.dword	__unnamed_1
	.align		8
        /*0010*/ 	.dword	__unnamed_2
	.align		8
        /*0018*/ 	.dword	_ZN39_INTERNAL_b8b10bd8_4_k_cu_1cc86e27_27254cuda3std3__45__cpo5beginE
	.align		8
        /*0020*/ 	.dword	_ZN39_INTERNAL_b8b10bd8_4_k_cu_1cc86e27_27254cuda3std3__45__cpo3endE
	.align		8
        /*0028*/ 	.dword	_ZN39_INTERNAL_b8b10bd8_4_k_cu_1cc86e27_27254cuda3std3__45__cpo6cbeginE
	.align		8
        /*0030*/ 	.dword	_ZN39_INTERNAL_b8b10bd8_4_k_cu_1cc86e27_27254cuda3std3__45__cpo4cendE
	.align		8
        /*0038*/ 	.dword	_ZN39_INTERNAL_b8b10bd8_4_k_cu_1cc86e27_27254cuda3std3__441_GLOBAL__N__b8b10bd8_4_k_cu_1cc86e27_27256ignoreE
	.align		8
        /*0040*/ 	.dword	_ZN39_INTERNAL_b8b10bd8_4_k_cu_1cc86e27_27254cuda3std3__419piecewise_constructE
	.align		8
        /*0048*/ 	.dword	_ZN39_INTERNAL_b8b10bd8_4_k_cu_1cc86e27_27254cuda3std3__48in_placeE
	.align		8
        /*0050*/ 	.dword	_ZN39_INTERNAL_b8b10bd8_4_k_cu_1cc86e27_27254cuda3std6ranges3__45__cpo4swapE
	.align		8
        /*0058*/ 	.dword	_ZN39_INTERNAL_b8b10bd8_4_k_cu_1cc86e27_27254cuda3std6ranges3__45__cpo9iter_moveE
	.align		8
        /*0060*/ 	.dword	_ZN39_INTERNAL_b8b10bd8_4_k_cu_1cc86e27_27254cute7productE
	.align		8
        /*0068*/ 	.dword	_ZN39_INTERNAL_b8b10bd8_4_k_cu_1cc86e27_27254cute1_E
	.align		8
        /*0070*/ 	.dword	$str$25
	.align		8
        /*0078*/ 	.dword	$str$26
	.align		8
        /*0080*/ 	.dword	$str$27
	.align		8
        /*0088*/ 	.dword	$str$28


//--------------------- .text._ZN7cutlass13device_kernelINS_4gemm6kernel13GemmUniversalIN4cute5tupleIJiiiiEEENS1_10collective13CollectiveMmaINS1_35MainloopSm100TmaUmmaWarpSpecializedILi8ELi2ELi4ENS5_IJNS4_1CILi1EEESB_SB_EEEEENS5_IJNSA_ILi128EEENSA_ILi64EEESF_EEENS_10bfloat16_tENS5_IJlSB_lEEESH_SI_NS4_8TiledMMAINS4_8MMA_AtomIJNS4_20SM100_MMA_F16BF16_SSISH_SH_fLi128ELi64ELNS4_4UMMA5MajorE0ELSN_0ELNSM_7ScaleInE0ELSO_0EEEEEENS4_6LayoutISC_NS5_IJNSA_ILi0EEESS_SS_EEEEENS5_IJNS4_10UnderscoreESV_SV_EEEEENS4_13SM90_TMA_LOADENS4_14ComposedLayoutINS4_7SwizzleILi3ELi4ELi3EEENS4_18smem_ptr_flag_bitsILi16EEENSR_INS5_IJNSA_ILi8EEESF_EEENS5_IJSF_SB_EEEEEEEvNS4_8identityESY_S18_vS19_EENS_8epilogue10collective18CollectiveEpilogueINS1B_23Sm100TmaWarpSpecializedILi3ELi2ELi32ELb1ELb0EEEJSG_NS5_IJNSR_ISE_SB_EENSR_INSA_ILi32EEESB_EEEEESH_SI_SH_SI_NS1B_6fusion15FusionCallbacksIS1F_NS1K_13LinCombEltActINS1B_6thread4GELUESH_fSH_fLNS_15FloatRoundStyleE2EEESG_S1J_JEEENS4_5SM1004TMEM4LOAD26SM100_TMEM_LOAD_32dp32b32xESY_NSZ_INS10_ILi2ELi4ELi3EEES13_NSR_INS5_IJS14_S1H_EEENS5_IJS1H_SB_EEEEEEENS4_39AutoVectorizingCopyWithAssumedAlignmentILi128EEENS4_14SM90_TMA_STOREES20_S22_S22_EEEvvEEEEvNT_6ParamsE --------------------------
	.section	.text._ZN7cutlass13device_kernelINS_4gemm6kernel13GemmUniversalIN4cute5tupleIJiiiiEEENS1_10collective13CollectiveMmaINS1_35MainloopSm100TmaUmmaWarpSpecializedILi8ELi2ELi4ENS5_IJNS4_1CILi1EEESB_SB_EEEEENS5_IJNSA_ILi128EEENSA_ILi64EEESF_EEENS_10bfloat16_tENS5_IJlSB_lEEESH_SI_NS4_8TiledMMAINS4_8MMA_AtomIJNS4_20SM100_MMA_F16BF16_SSISH_SH_fLi128ELi64ELNS4_4UMMA5MajorE0ELSN_0ELNSM_7ScaleInE0ELSO_0EEEEEENS4_6LayoutISC_NS5_IJNSA_ILi0EEESS_SS_EEEEENS5_IJNS4_10UnderscoreESV_SV_EEEEENS4_13SM90_TMA_LOADENS4_14ComposedLayoutINS4_7SwizzleILi3ELi4ELi3EEENS4_18smem_ptr_flag_bitsILi16EEENSR_INS5_IJNSA_ILi8EEESF_EEENS5_IJSF_SB_EEEEEEEvNS4_8identityESY_S18_vS19_EENS_8epilogue10collective18CollectiveEpilogueINS1B_23Sm100TmaWarpSpecializedILi3ELi2ELi32ELb1ELb0EEEJSG_NS5_IJNSR_ISE_SB_EENSR_INSA_ILi32EEESB_EEEEESH_SI_SH_SI_NS1B_6fusion15FusionCallbacksIS1F_NS1K_13LinCombEltActINS1B_6thread4GELUESH_fSH_fLNS_15FloatRoundStyleE2EEESG_S1J_JEEENS4_5SM1004TMEM4LOAD26SM100_TMEM_LOAD_32dp32b32xESY_NSZ_INS10_ILi2ELi4ELi3EEES13_NSR_INS5_IJS14_S1H_EEENS5_IJS1H_SB_EEEEEEENS4_39AutoVectorizingCopyWithAssumedAlignmentILi128EEENS4_14SM90_TMA_STOREES20_S22_S22_EEEvvEEEEvNT_6ParamsE,"ax",@progbits
	.align	128
.text._ZN7cutlass13device_kernelINS_4gemm6kernel13GemmUniversalIN4cute5tupleIJiiiiEEENS1_10collective13CollectiveMmaINS1_35MainloopSm100TmaUmmaWarpSpecializedILi8ELi2ELi4ENS5_IJNS4_1CILi1EEESB_SB_EEEEENS5_IJNSA_ILi128EEENSA_ILi64EEESF_EEENS_10bfloat16_tENS5_IJlSB_lEEESH_SI_NS4_8TiledMMAINS4_8MMA_AtomIJNS4_20SM100_MMA_F16BF16_SSISH_SH_fLi128ELi64ELNS4_4UMMA5MajorE0ELSN_0ELNSM_7ScaleInE0ELSO_0EEEEEENS4_6LayoutISC_NS5_IJNSA_ILi0EEESS_SS_EEEEENS5_IJNS4_10UnderscoreESV_SV_EEEEENS4_13SM90_TMA_LOADENS4_14ComposedLayoutINS4_7SwizzleILi3ELi4ELi3EEENS4_18smem_ptr_flag_bitsILi16EEENSR_INS5_IJNSA_ILi8EEESF_EEENS5_IJSF_SB_EEEEEEEvNS4_8identityESY_S18_vS19_EENS_8epilogue10collective18CollectiveEpilogueINS1B_23Sm100TmaWarpSpecializedILi3ELi2ELi32ELb1ELb0EEEJSG_NS5_IJNSR_ISE_SB_EENSR_INSA_ILi32EEESB_EEEEESH_SI_SH_SI_NS1B_6fusion15FusionCallbacksIS1F_NS1K_13LinCombEltActINS1B_6thread4GELUESH_fSH_fLNS_15FloatRoundStyleE2EEESG_S1J_JEEENS4_5SM1004TMEM4LOAD26SM100_TMEM_LOAD_32dp32b32xESY_NSZ_INS10_ILi2ELi4ELi3EEES13_NSR_INS5_IJS14_S1H_EEENS5_IJS1H_SB_EEEEEEENS4_39AutoVectorizingCopyWithAssumedAlignmentILi128EEENS4_14SM90_TMA_STOREES20_S22_S22_EEEvvEEEEvNT_6ParamsE:
        .type           _ZN7cutlass13device_kernelINS_4gemm6kernel13GemmUniversalIN4cute5tupleIJiiiiEEENS1_10collective13CollectiveMmaINS1_35MainloopSm100TmaUmmaWarpSpecializedILi8ELi2ELi4ENS5_IJNS4_1CILi1EEESB_SB_EEEEENS5_IJNSA_ILi128EEENSA_ILi64EEESF_EEENS_10bfloat16_tENS5_IJlSB_lEEESH_SI_NS4_8TiledMMAINS4_8MMA_AtomIJNS4_20SM100_MMA_F16BF16_SSISH_SH_fLi128ELi64ELNS4_4UMMA5MajorE0ELSN_0ELNSM_7ScaleInE0ELSO_0EEEEEENS4_6LayoutISC_NS5_IJNSA_ILi0EEESS_SS_EEEEENS5_IJNS4_10UnderscoreESV_SV_EEEEENS4_13SM90_TMA_LOADENS4_14ComposedLayoutINS4_7SwizzleILi3ELi4ELi3EEENS4_18smem_ptr_flag_bitsILi16EEENSR_INS5_IJNSA_ILi8EEESF_EEENS5_IJSF_SB_EEEEEEEvNS4_8identityESY_S18_vS19_EENS_8epilogue10collective18CollectiveEpilogueINS1B_23Sm100TmaWarpSpecializedILi3ELi2ELi32ELb1ELb0EEEJSG_NS5_IJNSR_ISE_SB_EENSR_INSA_ILi32EEESB_EEEEESH_SI_SH_SI_NS1B_6fusion15FusionCallbacksIS1F_NS1K_13LinCombEltActINS1B_6thread4GELUESH_fSH_fLNS_15FloatRoundStyleE2EEESG_S1J_JEEENS4_5SM1004TMEM4LOAD26SM100_TMEM_LOAD_32dp32b32xESY_NSZ_INS10_ILi2ELi4ELi3EEES13_NSR_INS5_IJS14_S1H_EEENS5_IJS1H_SB_EEEEEEENS4_39AutoVectorizingCopyWithAssumedAlignmentILi128EEENS4_14SM90_TMA_STOREES20_S22_S22_EEEvvEEEEvNT_6ParamsE,@function
        .size           _ZN7cutlass13device_kernelINS_4gemm6kernel13GemmUniversalIN4cute5tupleIJiiiiEEENS1_10collective13CollectiveMmaINS1_35MainloopSm100TmaUmmaWarpSpecializedILi8ELi2ELi4ENS5_IJNS4_1CILi1EEESB_SB_EEEEENS5_IJNSA_ILi128EEENSA_ILi64EEESF_EEENS_10bfloat16_tENS5_IJlSB_lEEESH_SI_NS4_8TiledMMAINS4_8MMA_AtomIJNS4_20SM100_MMA_F16BF16_SSISH_SH_fLi128ELi64ELNS4_4UMMA5MajorE0ELSN_0ELNSM_7ScaleInE0ELSO_0EEEEEENS4_6LayoutISC_NS5_IJNSA_ILi0EEESS_SS_EEEEENS5_IJNS4_10UnderscoreESV_SV_EEEEENS4_13SM90_TMA_LOADENS4_14ComposedLayoutINS4_7SwizzleILi3ELi4ELi3EEENS4_18smem_ptr_flag_bitsILi16EEENSR_INS5_IJNSA_ILi8EEESF_EEENS5_IJSF_SB_EEEEEEEvNS4_8identityESY_S18_vS19_EENS_8epilogue10collective18CollectiveEpilogueINS1B_23Sm100TmaWarpSpecializedILi3ELi2ELi32ELb1ELb0EEEJSG_NS5_IJNSR_ISE_SB_EENSR_INSA_ILi32EEESB_EEEEESH_SI_SH_SI_NS1B_6fusion15FusionCallbacksIS1F_NS1K_13LinCombEltActINS1B_6thread4GELUESH_fSH_fLNS_15FloatRoundStyleE2EEESG_S1J_JEEENS4_5SM1004TMEM4LOAD26SM100_TMEM_LOAD_32dp32b32xESY_NSZ_INS10_ILi2ELi4ELi3EEES13_NSR_INS5_IJS14_S1H_EEENS5_IJS1H_SB_EEEEEEENS4_39AutoVectorizingCopyWithAssumedAlignmentILi128EEENS4_14SM90_TMA_STOREES20_S22_S22_EEEvvEEEEvNT_6ParamsE,(.L_x_163 - _ZN7cutlass13device_kernelINS_4gemm6kernel13GemmUniversalIN4cute5tupleIJiiiiEEENS1_10collective13CollectiveMmaINS1_35MainloopSm100TmaUmmaWarpSpecializedILi8ELi2ELi4ENS5_IJNS4_1CILi1EEESB_SB_EEEEENS5_IJNSA_ILi128EEENSA_ILi64EEESF_EEENS_10bfloat16_tENS5_IJlSB_lEEESH_SI_NS4_8TiledMMAINS4_8MMA_AtomIJNS4_20SM100_MMA_F16BF16_SSISH_SH_fLi128ELi64ELNS4_4UMMA5MajorE0ELSN_0ELNSM_7ScaleInE0ELSO_0EEEEEENS4_6LayoutISC_NS5_IJNSA_ILi0EEESS_SS_EEEEENS5_IJNS4_10UnderscoreESV_SV_EEEEENS4_13SM90_TMA_LOADENS4_14ComposedLayoutINS4_7SwizzleILi3ELi4ELi3EEENS4_18smem_ptr_flag_bitsILi16EEENSR_INS5_IJNSA_ILi8EEESF_EEENS5_IJSF_SB_EEEEEEEvNS4_8identityESY_S18_vS19_EENS_8epilogue10collective18CollectiveEpilogueINS1B_23Sm100TmaWarpSpecializedILi3ELi2ELi32ELb1ELb0EEEJSG_NS5_IJNSR_ISE_SB_EENSR_INSA_ILi32EEESB_EEEEESH_SI_SH_SI_NS1B_6fusion15FusionCallbacksIS1F_NS1K_13LinCombEltActINS1B_6thread4GELUESH_fSH_fLNS_15FloatRoundStyleE2EEESG_S1J_JEEENS4_5SM1004TMEM4LOAD26SM100_TMEM_LOAD_32dp32b32xESY_NSZ_INS10_ILi2ELi4ELi3EEES13_NSR_INS5_IJS14_S1H_EEENS5_IJS1H_SB_EEEEEEENS4_39AutoVectorizingCopyWithAssumedAlignmentILi128EEENS4_14SM90_TMA_STOREES20_S22_S22_EEEvvEEEEvNT_6ParamsE)
        .other          _ZN7cutlass13device_kernelINS_4gemm6kernel13GemmUniversalIN4cute5tupleIJiiiiEEENS1_10collective13CollectiveMmaINS1_35MainloopSm100TmaUmmaWarpSpecializedILi8ELi2ELi4ENS5_IJNS4_1CILi1EEESB_SB_EEEEENS5_IJNSA_ILi128EEENSA_ILi64EEESF_EEENS_10bfloat16_tENS5_IJlSB_lEEESH_SI_NS4_8TiledMMAINS4_8MMA_AtomIJNS4_20SM100_MMA_F16BF16_SSISH_SH_fLi128ELi64ELNS4_4UMMA5MajorE0ELSN_0ELNSM_7ScaleInE0ELSO_0EEEEEENS4_6LayoutISC_NS5_IJNSA_ILi0EEESS_SS_EEEEENS5_IJNS4_10UnderscoreESV_SV_EEEEENS4_13SM90_TMA_LOADENS4_14ComposedLayoutINS4_7SwizzleILi3ELi4ELi3EEENS4_18smem_ptr_flag_bitsILi16EEENSR_INS5_IJNSA_ILi8EEESF_EEENS5_IJSF_SB_EEEEEEEvNS4_8identityESY_S18_vS19_EENS_8epilogue10collective18CollectiveEpilogueINS1B_23Sm100TmaWarpSpecializedILi3ELi2ELi32ELb1ELb0EEEJSG_NS5_IJNSR_ISE_SB_EENSR_INSA_ILi32EEESB_EEEEESH_SI_SH_SI_NS1B_6fusion15FusionCallbacksIS1F_NS1K_13LinCombEltActINS1B_6thread4GELUESH_fSH_fLNS_15FloatRoundStyleE2EEESG_S1J_JEEENS4_5SM1004TMEM4LOAD26SM100_TMEM_LOAD_32dp32b32xESY_NSZ_INS10_ILi2ELi4ELi3EEES13_NSR_INS5_IJS14_S1H_EEENS5_IJS1H_SB_EEEEEEENS4_39AutoVectorizingCopyWithAssumedAlignmentILi128EEENS4_14SM90_TMA_STOREES20_S22_S22_EEEvvEEEEvNT_6ParamsE,@"STO_CUDA_ENTRY STV_DEFAULT"
_ZN7cutlass13device_kernelINS_4gemm6kernel13GemmUniversalIN4cute5tupleIJiiiiEEENS1_10collective13CollectiveMmaINS1_35MainloopSm100TmaUmmaWarpSpecializedILi8ELi2ELi4ENS5_IJNS4_1CILi1EEESB_SB_EEEEENS5_IJNSA_ILi128EEENSA_ILi64EEESF_EEENS_10bfloat16_tENS5_IJlSB_lEEESH_SI_NS4_8TiledMMAINS4_8MMA_AtomIJNS4_20SM100_MMA_F16BF16_SSISH_SH_fLi128ELi64ELNS4_4UMMA5MajorE0ELSN_0ELNSM_7ScaleInE0ELSO_0EEEEEENS4_6LayoutISC_NS5_IJNSA_ILi0EEESS_SS_EEEEENS5_IJNS4_10UnderscoreESV_SV_EEEEENS4_13SM90_TMA_LOADENS4_14ComposedLayoutINS4_7SwizzleILi3ELi4ELi3EEENS4_18smem_ptr_flag_bitsILi16EEENSR_INS5_IJNSA_ILi8EEESF_EEENS5_IJSF_SB_EEEEEEEvNS4_8identityESY_S18_vS19_EENS_8epilogue10collective18CollectiveEpilogueINS1B_23Sm100TmaWarpSpecializedILi3ELi2ELi32ELb1ELb0EEEJSG_NS5_IJNSR_ISE_SB_EENSR_INSA_ILi32EEESB_EEEEESH_SI_SH_SI_NS1B_6fusion15FusionCallbacksIS1F_NS1K_13LinCombEltActINS1B_6thread4GELUESH_fSH_fLNS_15FloatRoundStyleE2EEESG_S1J_JEEENS4_5SM1004TMEM4LOAD26SM100_TMEM_LOAD_32dp32b32xESY_NSZ_INS10_ILi2ELi4ELi3EEES13_NSR_INS5_IJS14_S1H_EEENS5_IJS1H_SB_EEEEEEENS4_39AutoVectorizingCopyWithAssumedAlignmentILi128EEENS4_14SM90_TMA_STOREES20_S22_S22_EEEvvEEEEvNT_6ParamsE:
[----:B------:R-:W1:Y:S01]  /*0000*/  LDC R1, c[0x0][0x37c] ;  /* 0x0000df00ff017b82 */ /* 0x000e620000000800 */
[----:B------:R-:W2:Y:S01]  /*0010*/  S2R R121, SR_TID.X ;  /* 0x0000000000797919 */ /* 0x000ea20000002100 */
[----:B------:R-:W3:Y:S01]  /*0020*/  LDCU.64 UR6, c[0x0][0x890] ;  /* 0x00011200ff0677ac */ /* 0x000ee20008000a00 */
[----:B------:R-:W-:Y:S02]  /*0030*/  PRMT R69, RZ, 0x7610, R69 ;  /* 0x00007610ff457816 */ /* 0x000fe40000000045 */
[----:B------:R-:W-:Y:S01]  /*0040*/  ELECT P5, URZ, PT ;  /* 0x0000000000ff782f */ /* 0x000fe200038a0000 */
[----:B------:R-:W4:Y:S01]  /*0050*/  LDCU.64 UR38, c[0x0][0x358] ;  /* 0x00006b00ff2677ac */ /* 0x000f220008000a00 */
[----:B---3--:R-:W-:-:S04]  /*0060*/  UISETP.NE.U32.AND UP2, UPT, UR6, URZ, UPT ;  /* 0x000000ff0600728c */ /* 0x008fc8000bf45070 */
[----:B------:R-:W-:Y:S01]  /*0070*/  UISETP.NE.AND.EX UP2, UPT, UR7, URZ, UPT, UP2 ;  /* 0x000000ff0700728c */ /* 0x000fe2000bf45320 */
[----:B--2---:R-:W-:-:S05]  /*0080*/  SHF.R.U32.HI R127, RZ, 0x5, R121 ;  /* 0x00000005ff7f7819 */ /* 0x004fca0000011679 */
[----:B------:R-:W2:Y:S02]  /*0090*/  SHFL.IDX PT, R0, R127, RZ, 0x1f ;  /* 0x00001fff7f007589 */ /* 0x000ea400000e0000 */
[----:B--2---:R-:W-:Y:S01]  /*00a0*/  R2UR UR8, R0 ;  /* 0x00000000000872ca */ /* 0x004fe200000e0000 */
[----:B-1--4-:R-:W-:Y:S05]  /*00b0*/  BRA.U UP2, `(.L_x_0) ;  /* 0x00000001022c7547 */ /* 0x012fea000b800000 */
[----:B------:R-:W1:Y:S02]  /*00c0*/  LDCU.64 UR4, c[0x0][0x888] ;  /* 0x00011100ff0477ac */ /* 0x000e640008000a00 */
[----:B-1----:R-:W-:-:S04]  /*00d0*/  UISETP.NE.U32.AND UP0, UPT, UR4, URZ, UPT ;  /* 0x000000ff0400728c */ /* 0x002fc8000bf05070 */
[----:B------:R-:W-:-:S09]  /*00e0*/  UISETP.NE.AND.EX UP0, UPT, UR5, URZ, UPT, UP0 ;  /* 0x000000ff0500728c */ /* 0x000fd2000bf05300 */
[----:B------:R-:W-:Y:S05]  /*00f0*/  BRA.U !UP0, `(.L_x_1) ;  /* 0x0000000108107547 */ /* 0x000fea000b800000 */
[----:B------:R-:W1:Y:S02]  /*0100*/  LDC.64 R2, c[0x0][0x888] ;  /* 0x00022200ff027b82 */ /* 0x000e640000000a00 */
[----:B-1----:R1:W5:Y:S01]  /*0110*/  LDG.E R61, desc[UR38][R2.64] ;  /* 0x00000026023d7981 */ /* 0x002362000c1e1900 */
[----:B------:R-:W-:Y:S01]  /*0120*/  HFMA2 R69, -RZ, RZ, 0, 5.9604644775390625e-08 ;  /* 0x00000001ff457431 */ /* 0x000fe200000001ff */
[----:B------:R-:W-:Y:S05]  /*0130*/  BRA `(.L_x_0) ;  /* 0x00000000000c7947 */ /* 0x000fea0003800000 */
.L_x_1:
[----:B------:R-:W1:Y:S01]  /*0140*/  LDCU UR4, c[0x0][0x880] ;  /* 0x00011000ff0477ac */ /* 0x000e620008000800 */
[----:B------:R-:W-:Y:S01]  /*0150*/  HFMA2 R69, -RZ, RZ, 0, 5.9604644775390625e-08 ;  /* 0x00000001ff457431 */ /* 0x000fe200000001ff */
[----:B-1----:R-:W-:-:S07]  /*0160*/  MOV R61, UR4 ;  /* 0x00000004003d7c02 */ /* 0x002fce0008000f00 */
.L_x_0:
[----:B------:R-:W2:Y:S02]  /*0170*/  LDCU.64 UR4, c[0x0][0x8b0] ;  /* 0x00011600ff0477ac */ /* 0x000ea40008000a00 */
[----:B--2---:R-:W-:-:S04]  /*0180*/  UISETP.NE.U32.AND UP0, UPT, UR4, URZ, UPT ;  /* 0x000000ff0400728c */ /* 0x004fc8000bf05070 */
[----:B------:R-:W-:-:S09]  /*0190*/  UISETP.NE.AND.EX UP0, UPT, UR5, URZ, UPT, UP0 ;  /* 0x000000ff0500728c */ /* 0x000fd2000bf05300 */
[----:B------:R-:W-:Y:S05]  /*01a0*/  BRA.U UP0, `(.L_x_2) ;  /* 0x0000000100247547 */ /* 0x000fea000b800000 */
[----:B------:R-:W2:Y:S02]  /*01b0*/  LDCU.64 UR4, c[0x0][0x8a8] ;  /* 0x00011500ff0477ac */ /* 0x000ea40008000a00 */
[----:B--2---:R-:W-:-:S04]  /*01c0*/  UISETP.NE.U32.AND UP0, UPT, UR4, URZ, UPT ;  /* 0x000000ff0400728c */ /* 0x004fc8000bf05070 */
[----:B------:R-:W-:-:S09]  /*01d0*/  UISETP.NE.AND.EX UP0, UPT, UR5, URZ, UPT, UP0 ;  /* 0x000000ff0500728c */ /* 0x000fd2000bf05300 */
[----:B------:R-:W-:Y:S05]  /*01e0*/  BRA.U !UP0, `(.L_x_3) ;  /* 0x00000001080c7547 */ /* 0x000fea000b800000 */
[----:B-1----:R-:W1:Y:S02]  /*01f0*/  LDC.64 R2, c[0x0][0x8a8] ;  /* 0x00022a00ff027b82 */ /* 0x002e640000000a00 */
[----:B-1----:R2:W5:Y:S01]  /*0200*/  LDG.E R43, desc[UR38][R2.64] ;  /* 0x00000026022b7981 */ /* 0x002562000c1e1900 */
[----:B------:R-:W-:Y:S05]  /*0210*/  BRA `(.L_x_2) ;  /* 0x0000000000087947 */ /* 0x000fea0003800000 */
.L_x_3:
[----:B------:R-:W2:Y:S02]  /*0220*/  LDCU UR4, c[0x0][0x8a0] ;  /* 0x00011400ff0477ac */ /* 0x000ea40008000800 */
[----:B--2---:R-:W-:Y:S02]  /*0230*/  MOV R43, UR4 ;  /* 0x00000004002b7c02 */ /* 0x004fe40008000f00 */
.L_x_2:
[----:B------:R-:W-:Y:S01]  /*0240*/  IMAD.U32 R0, RZ, RZ, UR8 ;  /* 0x00000008ff007e24 */ /* 0x000fe2000f8e00ff */
[----:B------:R-:W-:Y:S04]  /*0250*/  BSSY.RECONVERGENT B0, `(.L_x_4) ;  /* 0x000000c000007945 */ /* 0x000fe80003800200 */
[C---:B------:R-:W-:Y:S02]  /*0260*/  ISETP.NE.OR P1, PT, R0.reuse, 0x1, !P5 ;  /* 0x000000010000780c */ /* 0x040fe40006f25670 */
[----:B------:R-:W-:-:S11]  /*0270*/  ISETP.NE.OR P0, PT, R0, 0x3, !P5 ;  /* 0x000000030000780c */ /* 0x000fd60006f05670 */
[----:B------:R-:W-:Y:S05]  /*0280*/  @P1 BRA `(.L_x_5) ;  /* 0x0000000000201947 */ /* 0x000fea0003800000 */
[----:B------:R-:W3:Y:S02]  /*0290*/  LDCU.64 UR4, c[0x0][0x348] ;  /* 0x00006900ff0477ac */ /* 0x000ee40008000a00 */
[----:B---3--:R-:W-:Y:S02]  /*02a0*/  UIADD3 UR10, UP1, UPT, UR4, 0x80, URZ ;  /* 0x00000080040a7890 */ /* 0x008fe4000ff3e0ff */
[----:B------:R-:W-:Y:S02]  /*02b0*/  UIADD3 UR4, UP0, UPT, UR4, 0x180, URZ ;  /* 0x0000018004047890 */ /* 0x000fe4000ff1e0ff */
[----:B------:R-:W-:Y:S02]  /*02c0*/  UIADD3.X UR11, UPT, UPT, URZ, UR5, URZ, UP1, !UPT ;  /* 0x00000005ff0b7290 */ /* 0x000fe40008ffe4ff */
[----:B------:R-:W-:-:S07]  /*02d0*/  UIADD3.X UR5, UPT, UPT, URZ, UR5, URZ, UP0, !UPT ;  /* 0x00000005ff057290 */ /* 0x000fce00087fe4ff */
[----:B------:R3:W-:Y:S02]  /*02e0*/  UTMACCTL.PF [UR10] ;  /* 0x000000000a0079b9 */ /* 0x0007e40008040000 */
[----:B------:R3:W-:Y:S02]  /*02f0*/  UTMACCTL.PF [UR4] ;  /* 0x00000000040079b9 */ /* 0x0007e40008040000 */
[----:B---3--:R-:W-:Y:S01]  /*0300*/  NOP ;  /* 0x0000000000007918 */ /* 0x008fe20000000000 */
.L_x_5:
[----:B------:R-:W-:Y:S05]  /*0310*/  BSYNC.RECONVERGENT B0 ;  /* 0x0000000000007941 */ /* 0x000fea0003800200 */
.L_x_4:
[----:B------:R-:W-:Y:S04]  /*0320*/  BSSY.RECONVERGENT B0, `(.L_x_6) ;  /* 0x000000a000007945 */ /* 0x000fe80003800200 */
        /* <DEDUP_REMOVED lines=9> */
.L_x_7:
[----:B------:R-:W-:Y:S05]  /*03c0*/  BSYNC.RECONVERGENT B0 ;  /* 0x0000000000007941 */ /* 0x000fea0003800200 */
.L_x_6:
[----:B------:R-:W3:Y:S01]  /*03d0*/  LDCU.64 UR4, c[0x0][0x888] ;  /* 0x00011100ff0477ac */ /* 0x000ee20008000a00 */
[----:B------:R-:W-:Y:S02]  /*03e0*/  UISETP.EQ.U32.AND UP1, UPT, UR6, URZ, UPT ;  /* 0x000000ff0600728c */ /* 0x000fe4000bf22070 */
[----:B------:R-:W-:Y:S02]  /*03f0*/  UPLOP3.LUT UP3, UPT, UPT, UPT, UPT, 0x40, 0x4 ;  /* 0x000000000004789c */ /* 0x000fe40003f6e870 */
[----:B---3--:R-:W-:-:S04]  /*0400*/  UISETP.NE.U32.AND UP0, UPT, UR4, URZ, UPT ;  /* 0x000000ff0400728c */ /* 0x008fc8000bf05070 */
[----:B------:R-:W-:-:S04]  /*0410*/  UISETP.NE.AND.EX UP0, UPT, UR5, URZ, UPT, UP0 ;  /* 0x000000ff0500728c */ /* 0x000fc8000bf05300 */
[----:B------:R-:W-:-:S04]  /*0420*/  UISETP.EQ.OR.EX UP4, UPT, UR7, URZ, !UP0, UP1 ;  /* 0x000000ff0700728c */ /* 0x000fc8000c782710 */
[----:B------:R-:W-:-:S05]  /*0430*/  UP2UR UR43, UPR, URZ, 0x10 ;  /* 0x00000010ff2b7883 */ /* 0x000fca0008000000 */
[----:B------:R-:W-:Y:S07]  /*0440*/  BRA.U !UP4, `(.L_x_8) ;  /* 0x000000010c147547 */ /* 0x000fee000b800000 */
[----:B------:R-:W-:Y:S01]  /*0450*/  PLOP3.LUT P1, PT, PT, PT, UP2, 0x80, 0x8 ;  /* 0x000000000008781c */ /* 0x000fe20003f2f028 */
[----:B------:R-:W-:-:S12]  /*0460*/  UPLOP3.LUT UP3, UPT, UPT, UPT, UP0, 0x40, 0x4 ;  /* 0x000000000004789c */ /* 0x000fd80003f6e800 */
[----:B-----5:R-:W-:-:S13]  /*0470*/  @!P1 FSETP.EQ.AND P0, PT, R61, RZ, PT ;  /* 0x000000ff3d00920b */ /* 0x020fda0003f02000 */
[----:B------:R-:W-:Y:S01]  /*0480*/  @!P1 VOTEU.ANY UP1, P0 ;  /* 0x0000000000ff9886 */ /* 0x000fe20000020100 */
[----:B------:R-:W-:-:S11]  /*0490*/  @!UP2 UPLOP3.LUT UP3, UPT, UPT, UPT, UP1, 0x80, 0x8 ;  /* 0x000000000008a89c */ /* 0x000fd60003f6f010 */
.L_x_8:
[----:B-12---:R-:W1:Y:S01]  /*04a0*/  SHFL.IDX PT, R2, R127, RZ, 0x1f ;  /* 0x00001fff7f027589 */ /* 0x006e6200000e0000 */
[----:B------:R-:W-:-:S04]  /*04b0*/  UISETP.NE.AND UP1, UPT, UR8, 0x2, UPT ;  /* 0x000000020800788c */ /* 0x000fc8000bf25270 */
[----:B------:R-:W-:Y:S01]  /*04c0*/  USEL UR5, URZ, 0x1, UP1 ;  /* 0x00000001ff057887 */ /* 0x000fe20008800000 */
[----:B-1----:R-:W-:-:S13]  /*04d0*/  ISETP.NE.AND P0, PT, R2, RZ, PT ;  /* 0x000000ff0200720c */ /* 0x002fda0003f05270 */
[----:B------:R-:W-:Y:S05]  /*04e0*/  @P0 BRA `(.L_x_9) ;  /* 0x0000000000680947 */ /* 0x000fea0003800000 */
[----:B------:R-:W1:Y:S01]  /*04f0*/  S2UR UR6, SR_CgaCtaId ;  /* 0x00000000000679c3 */ /* 0x000e620000008800 */
[----:B------:R-:W-:Y:S01]  /*0500*/  UMOV UR7, 0x400 ;  /* 0x0000040000077882 */ /* 0x000fe20000000000 */
[----:B------:R-:W-:Y:S01]  /*0510*/  UMOV UR4, 0x1 ;  /* 0x0000000100047882 */ /* 0x000fe20000000000 */
[----:B------:R-:W-:Y:S01]  /*0520*/  ELECT P0, URZ, PT ;  /* 0x0000000000ff782f */ /* 0x000fe20003800000 */
[----:B------:R-:W-:-:S04]  /*0530*/  UIADD3 UR10, UPT, UPT, -UR4, 0x100000, URZ ;  /* 0x00100000040a7890 */ /* 0x000fc8000fffe1ff */
[----:B------:R-:W-:Y:S02]  /*0540*/  USHF.L.U32 UR11, UR10, 0xb, URZ ;  /* 0x0000000b0a0b7899 */ /* 0x000fe400080006ff */
[----:B------:R-:W-:Y:S02]  /*0550*/  USHF.L.U32 UR10, UR10, 0x1, URZ ;  /* 0x000000010a0a7899 */ /* 0x000fe400080006ff */
[----:B-1----:R-:W-:Y:S01]  /*0560*/  ULEA UR6, UR6, UR7, 0x18 ;  /* 0x0000000706067291 */ /* 0x002fe2000f8ec0ff */
[----:B------:R-:W1:Y:S11]  /*0570*/  FENCE.VIEW.ASYNC.S ;  /* 0x00000000000073c6 */ /* 0x000e760000000000 */
[----:B-1----:R1:W2:Y:S01]  /*0580*/  SYNCS.EXCH.64 URZ, [UR6], UR10 ;  /* 0x0000000a06ff75b2 */ /* 0x0022a20008000100 */
[----:B------:R1:W3:Y:S01]  /*0590*/  SYNCS.EXCH.64 URZ, [UR6+0x40], UR10 ;  /* 0x0000400a06ff75b2 */ /* 0x0002e20008000100 */
[----:B------:R1:W4:Y:S01]  /*05a0*/  SYNCS.EXCH.64 URZ, [UR6+0x8], UR10 ;  /* 0x0000080a06ff75b2 */ /* 0x0003220008000100 */
[----:B------:R1:W1:Y:S01]  /*05b0*/  SYNCS.EXCH.64 URZ, [UR6+0x48], UR10 ;  /* 0x0000480a06ff75b2 */ /* 0x0002620008000100 */
        /* <DEDUP_REMOVED lines=12> */
[----:B------:R-:W-:Y:S01]  /*0680*/  NOP ;  /* 0x0000000000007918 */ /* 0x000fe20000000000 */
.L_x_9:
[----:B------:R-:W2:Y:S01]  /*0690*/  SHFL.IDX PT, R2, R127, RZ, 0x1f ;  /* 0x00001fff7f027589 */ /* 0x000ea200000e0000 */
[----:B------:R-:W-:Y:S01]  /*06a0*/  NOP ;  /* 0x0000000000007918 */ /* 0x000fe20000000000 */
[----:B--2---:R-:W-:-:S13]  /*06b0*/  ISETP.NE.AND P0, PT, R2, 0x1, PT ;  /* 0x000000010200780c */ /* 0x004fda0003f05270 */
[----:B------:R-:W-:Y:S05]  /*06c0*/  @P0 BRA `(.L_x_10) ;  /* 0x0000000000500947 */ /* 0x000fea0003800000 */
[----:B------:R-:W2:Y:S01]  /*06d0*/  S2UR UR7, SR_CgaCtaId ;  /* 0x00000000000779c3 */ /* 0x000ea20000008800 */
[----:B------:R-:W-:Y:S01]  /*06e0*/  UMOV UR9, 0x400 ;  /* 0x0000040000097882 */ /* 0x000fe20000000000 */
[----:B-1----:R-:W-:Y:S01]  /*06f0*/  UMOV UR6, 0x20 ;  /* 0x0000002000067882 */ /* 0x002fe20000000000 */
[----:B------:R-:W-:Y:S01]  /*0700*/  UMOV UR4, 0x80 ;  /* 0x0000008000047882 */ /* 0x000fe20000000000 */
[----:B------:R-:W-:-:S04]  /*0710*/  UIADD3 UR10, UPT, UPT, -UR6, 0x100000, URZ ;  /* 0x00100000060a7890 */ /* 0x000fc8000fffe1ff */
[----:B------:R-:W-:Y:S02]  /*0720*/  USHF.L.U32 UR11, UR10, 0xb, URZ ;  /* 0x0000000b0a0b7899 */ /* 0x000fe400080006ff */
[----:B------:R-:W-:Y:S02]  /*0730*/  USHF.L.U32 UR10, UR10, 0x1, URZ ;  /* 0x000000010a0a7899 */ /* 0x000fe400080006ff */
[----:B------:R-:W-:-:S04]  /*0740*/  UIADD3 UR12, UPT, UPT, -UR4, 0x100000, URZ ;  /* 0x00100000040c7890 */ /* 0x000fc8000fffe1ff */
[----:B------:R-:W-:Y:S02]  /*0750*/  USHF.L.U32 UR13, UR12, 0xb, URZ ;  /* 0x0000000b0c0d7899 */ /* 0x000fe400080006ff */
[----:B------:R-:W-:Y:S01]  /*0760*/  USHF.L.U32 UR12, UR12, 0x1, URZ ;  /* 0x000000010c0c7899 */ /* 0x000fe200080006ff */
[----:B------:R-:W-:Y:S01]  /*0770*/  ELECT P0, URZ, PT ;  /* 0x0000000000ff782f */ /* 0x000fe20003800000 */
[----:B--2---:R-:W-:Y:S01]  /*0780*/  ULEA UR7, UR7, UR9, 0x18 ;  /* 0x0000000907077291 */ /* 0x004fe2000f8ec0ff */
[----:B------:R-:W1:Y:S11]  /*0790*/  FENCE.VIEW.ASYNC.S ;  /* 0x00000000000073c6 */ /* 0x000e760000000000 */
[----:B-1----:R2:W1:Y:S01]  /*07a0*/  SYNCS.EXCH.64 URZ, [UR7+0x80], UR10 ;  /* 0x0000800a07ff75b2 */ /* 0x0024620008000100 */
[----:B------:R2:W1:Y:S01]  /*07b0*/  SYNCS.EXCH.64 URZ, [UR7+0x98], UR12 ;  /* 0x0000980c07ff75b2 */ /* 0x0004620008000100 */
[----:B------:R2:W1:Y:S01]  /*07c0*/  SYNCS.EXCH.64 URZ, [UR7+0x88], UR10 ;  /* 0x0000880a07ff75b2 */ /* 0x0004620008000100 */
[----:B------:R2:W1:Y:S01]  /*07d0*/  SYNCS.EXCH.64 URZ, [UR7+0xa0], UR12 ;  /* 0x0000a00c07ff75b2 */ /* 0x0004620008000100 */
[----:B------:R2:W1:Y:S01]  /*07e0*/  SYNCS.EXCH.64 URZ, [UR7+0x90], UR10 ;  /* 0x0000900a07ff75b2 */ /* 0x0004620008000100 */
[----:B------:R2:W1:Y:S02]  /*07f0*/  SYNCS.EXCH.64 URZ, [UR7+0xa8], UR12 ;  /* 0x0000a80c07ff75b2 */ /* 0x0004640008000100 */
[----:B--2---:R-:W-:Y:S01]  /*0800*/  NOP ;  /* 0x0000000000007918 */ /* 0x004fe20000000000 */
.L_x_10:
[----:B------:R-:W2:Y:S01]  /*0810*/  SHFL.IDX PT, R2, R127, RZ, 0x1f ;  /* 0x00001fff7f027589 */ /* 0x000ea200000e0000 */
[----:B------:R-:W-:Y:S01]  /*0820*/  NOP ;  /* 0x0000000000007918 */ /* 0x000fe20000000000 */
[----:B--2---:R-:W-:-:S13]  /*0830*/  ISETP.NE.AND P0, PT, R2, 0x3, PT ;  /* 0x000000030200780c */ /* 0x004fda0003f05270 */
[----:B------:R-:W-:Y:S05]  /*0840*/  @P0 BRA `(.L_x_11) ;  /* 0x0000000000300947 */ /* 0x000fea0003800000 */
[----:B-1----:R-:W1:Y:S01]  /*0850*/  S2UR UR6, SR_CgaCtaId ;  /* 0x00000000000679c3 */ /* 0x002e620000008800 */
        /* <DEDUP_REMOVED lines=8> */
[----:B-1----:R2:W1:Y:S01]  /*08e0*/  SYNCS.EXCH.64 URZ, [UR6+0xb0], UR10 ;  /* 0x0000b00a06ff75b2 */ /* 0x0024620008000100 */
[----:B------:R2:W1:Y:S02]  /*08f0*/  SYNCS.EXCH.64 URZ, [UR6+0xb8], UR10 ;  /* 0x0000b80a06ff75b2 */ /* 0x0004640008000100 */
[----:B--2---:R-:W-:Y:S01]  /*0900*/  NOP ;  /* 0x0000000000007918 */ /* 0x004fe20000000000 */
.L_x_11:
[----:B------:R-:W2:Y:S01]  /*0910*/  SHFL.IDX PT, R2, R127, RZ, 0x1f ;  /* 0x00001fff7f027589 */ /* 0x000ea200000e0000 */
[----:B------:R-:W-:Y:S01]  /*0920*/  NOP ;  /* 0x0000000000007918 */ /* 0x000fe20000000000 */
[----:B--2---:R-:W-:-:S13]  /*0930*/  ISETP.NE.AND P0, PT, R2, 0x4, PT ;  /* 0x000000040200780c */ /* 0x004fda0003f05270 */
[----:B------:R-:W-:Y:S05]  /*0940*/  @P0 BRA `(.L_x_12) ;  /* 0x00000000004c0947 */ /* 0x000fea0003800000 */
[----:B-1----:R-:W1:Y:S01]  /*0950*/  S2UR UR6, SR_CgaCtaId ;  /* 0x00000000000679c3 */ /* 0x002e620000008800 */
[----:B------:R-:W-:Y:S01]  /*0960*/  UMOV UR9, 0xe0 ;  /* 0x000000e000097882 */ /* 0x000fe20000000000 */
[----:B------:R-:W-:Y:S01]  /*0970*/  UMOV UR7, 0x400 ;  /* 0x0000040000077882 */ /* 0x000fe20000000000 */
[----:B------:R-:W-:Y:S01]  /*0980*/  USEL UR9, UR9, 0x100, UP3 ;  /* 0x0000010009097887 */ /* 0x000fe20009800000 */
[----:B------:R-:W-:Y:S01]  /*0990*/  UMOV UR4, 0x1 ;  /* 0x0000000100047882 */ /* 0x000fe20000000000 */
[----:B------:R-:W-:Y:S01]  /*09a0*/  ELECT P0, URZ, PT ;  /* 0x0000000000ff782f */ /* 0x000fe20003800000 */
[----:B------:R-:W-:-:S04]  /*09b0*/  UIADD3 UR10, UPT, UPT, -UR4, 0x100000, URZ ;  /* 0x00100000040a7890 */ /* 0x000fc8000fffe1ff */
[----:B------:R-:W-:Y:S02]  /*09c0*/  USHF.L.U32 UR11, UR10, 0xb, URZ ;  /* 0x0000000b0a0b7899 */ /* 0x000fe400080006ff */
[----:B------:R-:W-:Y:S02]  /*09d0*/  USHF.L.U32 UR10, UR10, 0x1, URZ ;  /* 0x000000010a0a7899 */ /* 0x000fe400080006ff */
[----:B------:R-:W-:-:S04]  /*09e0*/  UIADD3 UR12, UPT, UPT, -UR9, 0x100000, URZ ;  /* 0x00100000090c7890 */ /* 0x000fc8000fffe1ff */
[----:B------:R-:W-:Y:S02]  /*09f0*/  USHF.L.U32 UR13, UR12, 0xb, URZ ;  /* 0x0000000b0c0d7899 */ /* 0x000fe400080006ff */
[----:B------:R-:W-:Y:S02]  /*0a00*/  USHF.L.U32 UR12, UR12, 0x1, URZ ;  /* 0x000000010c0c7899 */ /* 0x000fe400080006ff */
[----:B-1----:R-:W-:Y:S01]  /*0a10*/  ULEA UR6, UR6, UR7, 0x18 ;  /* 0x0000000706067291 */ /* 0x002fe2000f8ec0ff */
[----:B------:R-:W1:Y:S11]  /*0a20*/  FENCE.VIEW.ASYNC.S ;  /* 0x00000000000073c6 */ /* 0x000e760000000000 */
[----:B-1----:R2:W1:Y:S01]  /*0a30*/  SYNCS.EXCH.64 URZ, [UR6+0xc0], UR10 ;  /* 0x0000c00a06ff75b2 */ /* 0x0024620008000100 */
[----:B------:R2:W1:Y:S01]  /*0a40*/  SYNCS.EXCH.64 URZ, [UR6+0xd0], UR12 ;  /* 0x0000d00c06ff75b2 */ /* 0x0004620008000100 */
[----:B------:R2:W1:Y:S01]  /*0a50*/  SYNCS.EXCH.64 URZ, [UR6+0xc8], UR10 ;  /* 0x0000c80a06ff75b2 */ /* 0x0004620008000100 */
[----:B------:R2:W1:Y:S02]  /*0a60*/  SYNCS.EXCH.64 URZ, [UR6+0xd8], UR12 ;  /* 0x0000d80c06ff75b2 */ /* 0x0004640008000100 */
[----:B--2---:R-:W-:Y:S01]  /*0a70*/  NOP ;  /* 0x0000000000007918 */ /* 0x004fe20000000000 */
.L_x_12:
        /* <DEDUP_REMOVED lines=22> */
[----:B------:R2:W1:Y:S01]  /*0be0*/  SYNCS.EXCH.64 URZ, [UR7+0x110], UR12 ;  /* 0x0001100c07ff75b2 */ /* 0x0004620008000100 */
[----:B------:R2:W1:Y:S01]  /*0bf0*/  SYNCS.EXCH.64 URZ, [UR7+0xf8], UR10 ;  /* 0x0000f80a07ff75b2 */ /* 0x0004620008000100 */
[----:B------:R2:W1:Y:S02]  /*0c00*/  SYNCS.EXCH.64 URZ, [UR7+0x118], UR12 ;  /* 0x0001180c07ff75b2 */ /* 0x0004640008000100 */
[----:B--2---:R-:W-:Y:S01]  /*0c10*/  NOP ;  /* 0x0000000000007918 */ /* 0x004fe20000000000 */
.L_x_13:
        /* <DEDUP_REMOVED lines=18> */
.L_x_14:
[----:B-1----:R-:W1:Y:S01]  /*0d40*/  S2UR UR6, SR_CTAID.X ;  /* 0x00000000000679c3 */ /* 0x002e620000002500 */
[----:B------:R-:W-:-:S05]  /*0d50*/  CS2R.32 R120, SR_CgaSize ;  /* 0x0000000000787805 */ /* 0x000fca0000008a00 */
[----:B------:R-:W-:-:S05]  /*0d60*/  IMAD R120, R120, -0xa0, RZ ;  /* 0xffffff6078787824 */ /* 0x000fca00078e02ff */
[----:B------:R-:W-:-:S14]  /*0d70*/  R2UR UR9, R120 ;  /* 0x00000000780972ca */ /* 0x000fdc00000e0000 */
[----:B------:R-:W2:Y:S01]  /*0d80*/  LDCU UR9, c[0x0][UR9+0x2b0] ;  /* 0x00005600090977ac */ /* 0x000ea20008000800 */
[----:B------:R-:W-:Y:S01]  /*0d90*/  NOP ;  /* 0x0000000000007918 */ /* 0x000fe20000000000 */
[----:B------:R-:W-:-:S05]  /*0da0*/  CS2R.32 R120, SR_CgaSize ;  /* 0x0000000000787805 */ /* 0x000fca0000008a00 */
[----:B------:R-:W-:-:S05]  /*0db0*/  IMAD R120, R120, -0xa0, RZ ;  /* 0xffffff6078787824 */ /* 0x000fca00078e02ff */
[----:B------:R-:W-:-:S14]  /*0dc0*/  R2UR UR7, R120 ;  /* 0x00000000780772ca */ /* 0x000fdc00000e0000 */
[----:B------:R-:W3:Y:S01]  /*0dd0*/  LDCU UR7, c[0x0][UR7+0x2b4] ;  /* 0x00005680070777ac */ /* 0x000ee20008000800 */
[----:B------:R-:W4:Y:S08]  /*0de0*/  S2UR UR4, SR_CTAID.Y ;  /* 0x00000000000479c3 */ /* 0x000f300000002600 */
[----:B------:R-:W3:Y:S01]  /*0df0*/  LDC R9, c[0x0][0xb24] ;  /* 0x0002c900ff097b82 */ /* 0x000ee20000000800 */
[----:B-1----:R-:W-:-:S02]  /*0e00*/  I2FP.F32.U32 R5, UR6 ;  /* 0x0000000600057c45 */ /* 0x002fc40008201000 */
[----:B------:R-:W-:-:S05]  /*0e10*/  CS2R.32 R3, SR_CgaSize ;  /* 0x0000000000037805 */ /* 0x000fca0000008a00 */
[----:B------:R-:W-:-:S06]  /*0e20*/  IMAD R3, R3, -0xa0, RZ ;  /* 0xffffff6003037824 */ /* 0x000fcc00078e02ff */
[----:B------:R-:W1:Y:S01]  /*0e30*/  LDC R3, c[0x0][R3+0x2a0] ;  /* 0x0000a80003037b82 */ /* 0x000e620000000800 */
[----:B------:R-:W-:Y:S01]  /*0e40*/  MOV R19, UR6 ;  /* 0x0000000600137c02 */ /* 0x000fe20008000f00 */
[----:B--2---:R-:W-:Y:S01]  /*0e50*/  FMUL R5, R5, UR9 ;  /* 0x0000000905057c20 */ /* 0x004fe20008400000 */
[----:B----4-:R-:W-:Y:S02]  /*0e60*/  I2FP.F32.U32 R4, UR4 ;  /* 0x0000000400047c45 */ /* 0x010fe40008201000 */
[----:B------:R-:W-:-:S05]  /*0e70*/  CS2R.32 R2, SR_CgaSize ;  /* 0x0000000000027805 */ /* 0x000fca0000008a00 */
[----:B------:R-:W-:-:S06]  /*0e80*/  IMAD R2, R2, -0xa0, RZ ;  /* 0xffffff6002027824 */ /* 0x000fcc00078e02ff */
[----:B------:R-:W2:Y:S01]  /*0e90*/  LDC R2, c[0x0][R2+0x2a4] ;  /* 0x0000a90002027b82 */ /* 0x000ea20000000800 */
[----:B------:R-:W4:Y:S01]  /*0ea0*/  F2I.U32.TRUNC.NTZ R120, R5 ;  /* 0x0000000500787305 */ /* 0x000f22000020f000 */
[----:B------:R-:W-:Y:S01]  /*0eb0*/  MOV R18, UR4 ;  /* 0x0000000400127c02 */ /* 0x000fe20008000f00 */
[----:B---3--:R-:W-:-:S05]  /*0ec0*/  FMUL R4, R4, UR7 ;  /* 0x0000000704047c20 */ /* 0x008fca0008400000 */
[----:B------:R-:W-:Y:S01]  /*0ed0*/  BAR.SYNC.DEFER_BLOCKING 0x0 ;  /* 0x0000000000007b1d */ /* 0x000fe20000010000 */
[----:B------:R-:W-:-:S05]  /*0ee0*/  ISETP.GE.AND P0, PT, R9, 0x1, PT ;  /* 0x000000010900780c */ /* 0x000fca0003f06270 */
[----:B------:R-:W3:Y:S02]  /*0ef0*/  F2I.U32.TRUNC.NTZ R67, R4 ;  /* 0x0000000400437305 */ /* 0x000ee4000020f000 */
[----:B------:R-:W2:Y:S01]  /*0f00*/  S2UR UR36, SR_CTAID.Z ;  /* 0x00000000002479c3 */ /* 0x000ea20000002700 */
[----:B----4-:R-:W-:-:S05]  /*0f10*/  IADD3 R120, PT, PT, -R120, RZ, RZ ;  /* 0x000000ff78787210 */ /* 0x010fca0007ffe1ff */
[----:B-1----:R-:W-:Y:S01]  /*0f20*/  IMAD R120, R3, R120, UR6 ;  /* 0x0000000603787e24 */ /* 0x002fe2000f8e0278 */
[----:B---3--:R-:W-:-:S05]  /*0f30*/  IADD3 R67, PT, PT, -R67, RZ, RZ ;  /* 0x000000ff43437210 */ /* 0x008fca0007ffe1ff */
[----:B--2---:R-:W-:Y:S01]  /*0f40*/  IMAD R67, R2, R67, UR4 ;  /* 0x0000000402437e24 */ /* 0x004fe2000f8e0243 */
[----:B------:R-:W-:Y:S06]  /*0f50*/  @!P0 BRA `(.L_x_15) ;  /* 0x0000000000b88947 */ /* 0x000fec0003800000 */
[----:B------:R-:W1:Y:S01]  /*0f60*/  LDC.64 R4, c[0x0][0xb18] ;  /* 0x0002c600ff047b82 */ /* 0x000e620000000a00 */
[----:B------:R-:W-:-:S07]  /*0f70*/  ISETP.NE.AND P0, PT, R9, 0x1, PT ;  /* 0x000000010900780c */ /* 0x000fce0003f05270 */
[----:B------:R-:W2:Y:S08]  /*0f80*/  LDC R10, c[0x0][0xb0c] ;  /* 0x0002c300ff0a7b82 */ /* 0x000eb00000000800 */
[----:B------:R-:W3:Y:S08]  /*0f90*/  LDC R11, c[0x0][0x370] ;  /* 0x0000dc00ff0b7b82 */ /* 0x000ef00000000800 */
[----:B------:R-:W4:Y:S01]  /*0fa0*/  LDC R12, c[0x0][0x374] ;  /* 0x0000dd00ff0c7b82 */ /* 0x000f220000000800 */
[----:B-1----:R-:W-:-:S07]  /*0fb0*/  ISETP.NE.AND P1, PT, R4, 0x1, PT ;  /* 0x000000010400780c */ /* 0x002fce0003f25270 */
[----:B------:R-:W3:Y:S01]  /*0fc0*/  LDC.64 R6, c[0x0][0xb10] ;  /* 0x0002c400ff067b82 */ /* 0x000ee20000000a00 */
[----:B--2---:R-:W-:-:S07]  /*0fd0*/  ISETP.NE.AND P2, PT, R10, 0x1, PT ;  /* 0x000000010a00780c */ /* 0x004fce0003f45270 */
[----:B------:R-:W1:Y:S08]  /*0fe0*/  LDC R8, c[0x0][0xb20] ;  /* 0x0002c800ff087b82 */ /* 0x000e700000000800 */
[----:B------:R-:W2:Y:S01]  /*0ff0*/  LDC.64 R2, c[0x0][0xb28] ;  /* 0x0002ca00ff027b82 */ /* 0x000ea20000000a00 */
[----:B----4-:R-:W-:-:S04]  /*1000*/  IMAD.HI.U32 R13, R12, R5, RZ ;  /* 0x000000050c0d7227 */ /* 0x010fc800078e00ff */
[----:B------:R-:W-:-:S04]  /*1010*/  IMAD.HI.U32 R5, R18, R5, RZ ;  /* 0x0000000512057227 */ /* 0x000fc800078e00ff */
[----:B---3--:R-:W-:-:S04]  /*1020*/  IMAD.HI.U32 R14, R11, R6, RZ ;  /* 0x000000060b0e7227 */ /* 0x008fc800078e00ff */
[C---:B------:R-:W-:Y:S01]  /*1030*/  IMAD.HI.U32 R16, R19.reuse, R6, RZ ;  /* 0x0000000613107227 */ /* 0x040fe200078e00ff */
[-C--:B------:R-:W-:Y:S02]  /*1040*/  @P2 SHF.R.U32.HI R11, RZ, R7.reuse, R14 ;  /* 0x00000007ff0b2219 */ /* 0x080fe4000001160e */
[-C--:B-1----:R-:W-:Y:S02]  /*1050*/  @P1 SHF.R.U32.HI R12, RZ, R8.reuse, R13 ;  /* 0x00000008ff0c1219 */ /* 0x082fe4000001160d */
[----:B------:R-:W-:Y:S02]  /*1060*/  SHF.R.U32.HI R5, RZ, R8, R5 ;  /* 0x00000008ff057219 */ /* 0x000fe40000011605 */
[----:B------:R-:W-:Y:S02]  /*1070*/  SHF.R.U32.HI R16, RZ, R7, R16 ;  /* 0x00000007ff107219 */ /* 0x000fe40000011610 */
[----:B------:R-:W-:Y:S01]  /*1080*/  SEL R5, R18, R5, !P1 ;  /* 0x0000000512057207 */ /* 0x000fe20004800000 */
[----:B--2---:R-:W-:Y:S01]  /*1090*/  IMAD.HI.U32 R14, R12, R2, RZ ;  /* 0x000000020c0e7227 */ /* 0x004fe200078e00ff */
[----:B------:R-:W-:-:S02]  /*10a0*/  SEL R7, R19, R16, !P2 ;  /* 0x0000001013077207 */ /* 0x000fc40005000000 */
[----:B------:R-:W-:Y:S01]  /*10b0*/  IADD3 R13, PT, PT, -R5, RZ, RZ ;  /* 0x000000ff050d7210 */ /* 0x000fe20007ffe1ff */
[----:B------:R-:W-:Y:S01]  /*10c0*/  IMAD.HI.U32 R6, R11, R2, RZ ;  /* 0x000000020b067227 */ /* 0x000fe200078e00ff */
[----:B------:R-:W-:-:S03]  /*10d0*/  @P0 SHF.R.U32.HI R12, RZ, R3, R14 ;  /* 0x00000003ff0c0219 */ /* 0x000fc6000001160e */
[----:B------:R-:W-:Y:S01]  /*10e0*/  IMAD R13, R4, R13, R18 ;  /* 0x0000000d040d7224 */ /* 0x000fe200078e0212 */
[----:B------:R-:W-:Y:S01]  /*10f0*/  @P0 SHF.R.U32.HI R11, RZ, R3, R6 ;  /* 0x00000003ff0b0219 */ /* 0x000fe20000011606 */
[----:B------:R-:W-:-:S04]  /*1100*/  IMAD R12, R12, R9, RZ ;  /* 0x000000090c0c7224 */ /* 0x000fc800078e02ff */
[----:B------:R-:W-:Y:S01]  /*1110*/  IMAD R6, R11, R9, RZ ;  /* 0x000000090b067224 */ /* 0x000fe200078e02ff */
[----:B------:R-:W-:-:S04]  /*1120*/  ISETP.GE.AND P1, PT, R5, R12, PT ;  /* 0x0000000c0500720c */ /* 0x000fc80003f26270 */
[----:B------:R-:W-:Y:S01]  /*1130*/  ISETP.GE.OR P1, PT, R7, R6, P1 ;  /* 0x000000060700720c */ /* 0x000fe20000f26670 */
[----:B------:R-:W-:-:S05]  /*1140*/  IMAD.HI.U32 R6, R5, R2, RZ ;  /* 0x0000000205067227 */ /* 0x000fca00078e00ff */
[----:B------:R-:W-:-:S04]  /*1150*/  SHF.R.U32.HI R6, RZ, R3, R6 ;  /* 0x00000003ff067219 */ /* 0x000fc80000011606 */
[----:B------:R-:W-:-:S03]  /*1160*/  SEL R6, R5, R6, !P0 ;  /* 0x0000000605067207 */ /* 0x000fc60004000000 */
[----:B------:R-:W-:Y:S01]  /*1170*/  @!P1 IMAD.HI.U32 R8, R7, R2, RZ ;  /* 0x0000000207089227 */ /* 0x000fe200078e00ff */
[----:B------:R-:W-:-:S04]  /*1180*/  IADD3 R2, PT, PT, -R6, RZ, RZ ;  /* 0x000000ff06027210 */ /* 0x000fc80007ffe1ff */
[----:B------:R-:W-:Y:S01]  /*1190*/  @!P1 SHF.R.U32.HI R8, RZ, R3, R8 ;  /* 0x00000003ff089219 */ /* 0x000fe20000011608 */
[----:B------:R-:W-:-:S03]  /*11a0*/  IMAD R2, R9, R2, R5 ;  /* 0x0000000209027224 */ /* 0x000fc600078e0205 */
[----:B------:R-:W-:-:S05]  /*11b0*/  @!P1 SEL R3, R7, R8, !P0 ;  /* 0x0000000807039207 */ /* 0x000fca0004000000 */
[--C-:B------:R-:W-:Y:S02]  /*11c0*/  @!P1 IMAD.IADD R6, R6, 0x1, -R3.reuse ;  /* 0x0000000106069824 */ /* 0x100fe400078e0a03 */
[----:B------:R-:W-:Y:S01]  /*11d0*/  @!P1 IMAD R3, R2, R11, R3 ;  /* 0x0000000b02039224 */ /* 0x000fe200078e0203 */
[----:B------:R-:W-:Y:S01]  /*11e0*/  IADD3 R2, PT, PT, -R7, RZ, RZ ;  /* 0x000000ff07027210 */ /* 0x000fe20007ffe1ff */
[----:B------:R-:W-:Y:S02]  /*11f0*/  @!P1 IMAD R5, R6, R9, R7 ;  /* 0x0000000906059224 */ /* 0x000fe400078e0207 */
[----:B------:R-:W-:Y:S02]  /*1200*/  @!P1 IMAD.MOV.U32 R7, RZ, RZ, R3 ;  /* 0x000000ffff079224 */ /* 0x000fe400078e0003 */
[----:B------:R-:W-:Y:S02]  /*1210*/  IMAD R2, R10, R2, R19 ;  /* 0x000000020a027224 */ /* 0x000fe400078e0213 */
[----:B------:R-:W-:-:S02]  /*1220*/  IMAD R18, R5, R4, R13 ;  /* 0x0000000405127224 */ /* 0x000fc400078e020d */
[----:B------:R-:W-:Y:S02]  /*1230*/  IMAD R19, R7, R10, R2 ;  /* 0x0000000a07137224 */ /* 0x000fe400078e0202 */
.L_x_15:
[----:B------:R-:W1:Y:S01]  /*1240*/  LDCU UR6, c[0x0][0xb30] ;  /* 0x00016600ff0677ac */ /* 0x000e620008000800 */
[----:B------:R-:W2:Y:S08]  /*1250*/  S2UR UR4, SR_CgaCtaId ;  /* 0x00000000000479c3 */ /* 0x000eb00000008800 */
[----:B------:R-:W3:Y:S01]  /*1260*/  LDC R94, c[0x0][0xb24] ;  /* 0x0002c900ff5e7b82 */ /* 0x000ee20000000800 */
[----:B-1----:R-:W-:-:S09]  /*1270*/  UISETP.NE.AND UP1, UPT, UR6, 0x1, UPT ;  /* 0x000000010600788c */ /* 0x002fd2000bf25270 */
[----:B--2---:R-:W-:Y:S05]  /*1280*/  BRA.U UP1, `(.L_x_16) ;  /* 0x0000000101407547 */ /* 0x004fea000b800000 */
[----:B------:R-:W1:Y:S08]  /*1290*/  LDC.64 R4, c[0x0][0xb10] ;  /* 0x0002c400ff047b82 */ /* 0x000e700000000a00 */
[----:B------:R-:W2:Y:S08]  /*12a0*/  LDC.64 R2, c[0x0][0xb18] ;  /* 0x0002c600ff027b82 */ /* 0x000eb00000000a00 */
[----:B------:R-:W4:Y:S08]  /*12b0*/  LDC R6, c[0x0][0xb20] ;  /* 0x0002c800ff067b82 */ /* 0x000f300000000800 */
[----:B------:R-:W3:Y:S01]  /*12c0*/  LDC R8, c[0x0][0xb0c] ;  /* 0x0002c300ff087b82 */ /* 0x000ee20000000800 */
[----:B-1----:R-:W-:-:S05]  /*12d0*/  IMAD.HI.U32 R4, R19, R4, RZ ;  /* 0x0000000413047227 */ /* 0x002fca00078e00ff */
[----:B------:R-:W-:Y:S01]  /*12e0*/  SHF.R.U32.HI R4, RZ, R5, R4 ;  /* 0x00000005ff047219 */ /* 0x000fe20000011604 */
[----:B--2---:R-:W-:Y:S01]  /*12f0*/  IMAD.HI.U32 R3, R18, R3, RZ ;  /* 0x0000000312037227 */ /* 0x004fe200078e00ff */
[----:B------:R-:W-:-:S04]  /*1300*/  ISETP.NE.AND P0, PT, R2, 0x1, PT ;  /* 0x000000010200780c */ /* 0x000fc80003f05270 */
[----:B----4-:R-:W-:-:S04]  /*1310*/  SHF.R.U32.HI R3, RZ, R6, R3 ;  /* 0x00000006ff037219 */ /* 0x010fc80000011603 */
[----:B------:R-:W-:Y:S02]  /*1320*/  SEL R3, R18, R3, !P0 ;  /* 0x0000000312037207 */ /* 0x000fe40004000000 */
[----:B---3--:R-:W-:-:S04]  /*1330*/  ISETP.NE.AND P1, PT, R8, 0x1, PT ;  /* 0x000000010800780c */ /* 0x008fc80003f25270 */
[----:B------:R-:W-:-:S05]  /*1340*/  SEL R4, R19, R4, !P1 ;  /* 0x0000000413047207 */ /* 0x000fca0004800000 */
[----:B------:R-:W-:Y:S02]  /*1350*/  IMAD.IADD R5, R3, 0x1, -R4 ;  /* 0x0000000103057824 */ /* 0x000fe400078e0a04 */
[----:B------:R-:W-:Y:S02]  /*1360*/  IMAD.IADD R3, R4, 0x1, -R3 ;  /* 0x0000000104037824 */ /* 0x000fe400078e0a03 */
[----:B------:R-:W-:Y:S02]  /*1370*/  IMAD R19, R5, R8, R19 ;  /* 0x0000000805137224 */ /* 0x000fe400078e0213 */
[----:B------:R-:W-:-:S07]  /*1380*/  IMAD R18, R3, R2, R18 ;  /* 0x0000000203127224 */ /* 0x000fce00078e0212 */
.L_x_16:
[----:B------:R-:W-:Y:S01]  /*1390*/  BAR.SYNC.DEFER_BLOCKING 0x0 ;  /* 0x0000000000007b1d */ /* 0x000fe20000010000 */
[----:B------:R-:W-:Y:S01]  /*13a0*/  UISETP.NE.AND UP1, UPT, UR8, 0x2, UPT ;  /* 0x000000020800788c */ /* 0x000fe2000bf25270 */
[----:B------:R-:W-:Y:S02]  /*13b0*/  ISETP.NE.OR P5, PT, R0, 0x2, !P5 ;  /* 0x000000020000780c */ /* 0x000fe40006fa5670 */
[----:B------:R-:W-:-:S06]  /*13c0*/  LOP3.LUT R2, R121, 0x1f, RZ, 0xc0, !PT ;  /* 0x0000001f79027812 */ /* 0x000fcc00078ec0ff */
[----:B------:R-:W-:Y:S05]  /*13d0*/  BRA.U UP1, `(.L_x_17) ;  /* 0x0000001101e87547 */ /* 0x000fea000b800000 */
[----:B------:R-:W1:Y:S01]  /*13e0*/  LDCU UR14, c[0x0][0x38c] ;  /* 0x00007180ff0e77ac */ /* 0x000e620008000800 */
[----:B------:R-:W2:Y:S01]  /*13f0*/  LDC R9, c[0x0][0x370] ;  /* 0x0000dc00ff097b82 */ /* 0x000ea20000000800 */
[----:B------:R-:W-:Y:S01]  /*1400*/  HFMA2 R14, -RZ, RZ, 0, 0 ;  /* 0x00000000ff0e7431 */ /* 0x000fe200000001ff */
[----:B------:R-:W-:Y:S01]  /*1410*/  ISETP.EQ.OR P4, PT, R2, RZ, P5 ;  /* 0x000000ff0200720c */ /* 0x000fe20002f82670 */
[----:B------:R-:W-:Y:S01]  /*1420*/  IMAD.MOV.U32 R15, RZ, RZ, 0x1 ;  /* 0x00000001ff0f7424 */ /* 0x000fe200078e00ff */
[----:B------:R-:W-:Y:S01]  /*1430*/  CS2R R12, SRZ ;  /* 0x00000000000c7805 */ /* 0x000fe2000001ff00 */
[----:B------:R-:W-:Y:S01]  /*1440*/  IMAD.MOV.U32 R10, RZ, RZ, 0x1 ;  /* 0x00000001ff0a7424 */ /* 0x000fe200078e00ff */
[----:B------:R-:W4:Y:S02]  /*1450*/  LDCU.64 UR22, c[0x0][0x348] ;  /* 0x00006900ff1677ac */ /* 0x000f240008000a00 */
[----:B------:R-:W2:Y:S01]  /*1460*/  LDC R0, c[0x0][0x374] ;  /* 0x0000dd00ff007b82 */ /* 0x000ea20000000800 */
[----:B------:R-:W-:Y:S01]  /*1470*/  UMOV UR7, URZ ;  /* 0x000000ff00077c82 */ /* 0x000fe20008000000 */
[----:B-1----:R-:W-:-:S04]  /*1480*/  UIADD3 UR6, UPT, UPT, UR14, 0x3f, URZ ;  /* 0x0000003f0e067890 */ /* 0x002fc8000fffe0ff */
[----:B------:R-:W-:-:S04]  /*1490*/  USHF.R.S32.HI UR5, URZ, 0x1f, UR6 ;  /* 0x0000001fff057899 */ /* 0x000fc80008011406 */
[----:B------:R-:W-:-:S04]  /*14a0*/  ULEA.HI UR5, UR5, UR6, URZ, 0x6 ;  /* 0x0000000605057291 */ /* 0x000fc8000f8f30ff */
[----:B------:R-:W-:Y:S02]  /*14b0*/  USHF.R.S32.HI UR21, URZ, 0x6, UR5 ;  /* 0x00000006ff157899 */ /* 0x000fe40008011405 */
[----:B------:R-:W-:Y:S02]  /*14c0*/  UIADD3 UR5, UPT, UPT, UR14, -0x1, URZ ;  /* 0xffffffff0e057890 */ /* 0x000fe4000fffe0ff */
[----:B------:R-:W-:Y:S02]  /*14d0*/  UISETP.LT.U32.AND UP0, UPT, UR21, 0x8, UPT ;  /* 0x000000081500788c */ /* 0x000fe4000bf01070 */
[----:B------:R-:W-:Y:S02]  /*14e0*/  UISETP.GE.U32.AND UP1, UPT, UR5, -0x7f, UPT ;  /* 0xffffff810500788c */ /* 0x000fe4000bf26070 */
[----:B------:R-:W-:Y:S02]  /*14f0*/  USEL UR15, UR21, 0x8, UP0 ;  /* 0x00000008150f7887 */ /* 0x000fe40008000000 */
[----:B------:R-:W-:-:S02]  /*1500*/  UIADD3 UR14, UPT, UPT, UR14, 0x7e, URZ ;  /* 0x0000007e0e0e7890 */ /* 0x000fc4000fffe0ff */
[----:B------:R-:W-:Y:S02]  /*1510*/  UIADD3 UR6, UPT, UPT, UR15, -0x1, URZ ;  /* 0xffffffff0f067890 */ /* 0x000fe4000fffe0ff */
[----:B------:R-:W-:-:S03]  /*1520*/  UIADD3 UR13, UPT, UPT, UR21, -UR15, URZ ;  /* 0x8000000f150d7290 */ /* 0x000fc6000fffe0ff */
[----:B------:R-:W-:-:S04]  /*1530*/  @UP1 UIADD3 UR6, UPT, UPT, UR15, URZ, URZ ;  /* 0x000000ff0f061290 */ /* 0x000fc8000fffe0ff */
[----:B----4-:R-:W-:-:S12]  /*1540*/  UIADD3 UR6, UPT, UPT, UR6, 0x1, URZ ;  /* 0x0000000106067890 */ /* 0x010fd8000fffe0ff */
.L_x_35:
[----:B------:R-:W-:Y:S01]  /*1550*/  UISETP.NE.AND UP0, UPT, UR4, URZ, UPT ;  /* 0x000000ff0400728c */ /* 0x000fe2000bf05270 */
[----:B------:R-:W1:Y:S08]  /*1560*/  S2UR UR4, SR_CgaCtaId ;  /* 0x00000000000479c3 */ /* 0x000e700000008800 */
[----:B------:R-:W-:Y:S05]  /*1570*/  BRA.U UP0, `(.L_x_18) ;  /* 0x0000000100347547 */ /* 0x000fea000b800000 */
[----:B------:R-:W4:Y:S01]  /*1580*/  S2R R2, SR_CgaCtaId ;  /* 0x0000000000027919 */ /* 0x000f220000008800 */
[----:B------:R-:W-:-:S04]  /*1590*/  MOV R3, 0x400 ;  /* 0x0000040000037802 */ /* 0x000fc80000000f00 */
[----:B----4-:R-:W-:Y:S02]  /*15a0*/  LEA R3, R2, R3, 0x18 ;  /* 0x0000000302037211 */ /* 0x010fe400078ec0ff */
[----:B------:R-:W-:-:S03]  /*15b0*/  SHF.L.U32 R2, R10, 0x1f, RZ ;  /* 0x0000001f0a027819 */ /* 0x000fc600000006ff */
[----:B------:R-:W-:-:S04]  /*15c0*/  IMAD R3, R12, 0x8, R3 ;  /* 0x000000080c037824 */ /* 0x000fc800078e0203 */
[----:B------:R-:W4:Y:S02]  /*15d0*/  SYNCS.PHASECHK.TRANS64.TRYWAIT P0, [R3+URZ+0x130], R2 ;  /* 0x00013002030075a7 */ /* 0x000f2400080011ff */
[----:B----4-:R-:W-:Y:S05]  /*15e0*/  @!P0 BRA `(.L_x_19) ;  /* 0x0000008800688947 */ /* 0x010fea0003800000 */
.L_x_116:
[----:B------:R-:W-:Y:S01]  /*15f0*/  VIADD R12, R12, 0x1 ;  /* 0x000000010c0c7836 */ /* 0x000fe20000000000 */
[----:B------:R4:W-:Y:S04]  /*1600*/  SYNCS.ARRIVE.TRANS64.A1T0 RZ, [R3+URZ+0x120], RZ ;  /* 0x000120ff03ff79a7 */ /* 0x0009e800081000ff */
[----:B------:R-:W-:-:S04]  /*1610*/  ISETP.NE.AND P0, PT, R12, 0x2, PT ;  /* 0x000000020c00780c */ /* 0x000fc80003f05270 */
[----:B------:R-:W-:Y:S02]  /*1620*/  SEL R12, R12, RZ, P0 ;  /* 0x000000ff0c0c7207 */ /* 0x000fe40000000000 */
[----:B----4-:R-:W-:-:S04]  /*1630*/  SEL R3, RZ, 0x1, P0 ;  /* 0x00000001ff037807 */ /* 0x010fc80000000000 */
[----:B------:R-:W-:-:S07]  /*1640*/  LOP3.LUT R10, R10, R3, RZ, 0x3c, !PT ;  /* 0x000000030a0a7212 */ /* 0x000fce00078e3cff */
.L_x_18:
[----:B------:R-:W-:Y:S01]  /*1650*/  UMOV UR5, 0x400 ;  /* 0x0000040000057882 */ /* 0x000fe20000000000 */
[----:B------:R-:W-:Y:S01]  /*1660*/  SHF.L.U32 R2, R15, 0x1f, RZ ;  /* 0x0000001f0f027819 */ /* 0x000fe200000006ff */
[----:B-1----:R-:W-:Y:S01]  /*1670*/  ULEA UR5, UR4, UR5, 0x18 ;  /* 0x0000000504057291 */ /* 0x002fe2000f8ec0ff */
[----:B------:R-:W-:Y:S01]  /*1680*/  R2UR UR35, R19 ;  /* 0x00000000132372ca */ /* 0x000fe200000e0000 */
[----:B------:R-:W-:Y:S01]  /*1690*/  UISETP.GE.U32.AND UP0, UPT, UR14, 0x7f, UPT ;  /* 0x0000007f0e00788c */ /* 0x000fe2000bf06070 */
[----:B------:R-:W-:Y:S01]  /*16a0*/  R2UR UR11, R18 ;  /* 0x00000000120b72ca */ /* 0x000fe200000e0000 */
[----:B------:R-:W-:Y:S01]  /*16b0*/  ULEA UR8, UR7, UR5, 0x3 ;  /* 0x0000000507087291 */ /* 0x000fe2000f8e18ff */
[----:B------:R-:W-:-:S08]  /*16c0*/  UMOV UR25, URZ ;  /* 0x000000ff00197c82 */ /* 0x000fd00008000000 */
[----:B------:R1:W4:Y:S01]  /*16d0*/  SYNCS.PHASECHK.TRANS64.TRYWAIT P0, [UR8+0x40], R2 ;  /* 0x00004002ff0075a7 */ /* 0x0003220008001108 */
[----:B------:R-:W-:Y:S02]  /*16e0*/  USHF.L.U32 UR35, UR35, 0x7, URZ ;  /* 0x0000000723237899 */ /* 0x000fe400080006ff */
[----:B------:R-:W-:Y:S01]  /*16f0*/  USHF.L.U32 UR11, UR11, 0x6, URZ ;  /* 0x000000060b0b7899 */ /* 0x000fe200080006ff */
[----:B------:R-:W-:Y:S11]  /*1700*/  BRA.U !UP0, `(.L_x_20) ;  /* 0x0000000108a87547 */ /* 0x000ff6000b800000 */
[----:B------:R-:W-:Y:S01]  /*1710*/  UMOV UR16, URZ ;  /* 0x000000ff00107c82 */ /* 0x000fe20008000000 */
[----:B------:R-:W-:-:S05]  /*1720*/  UMOV UR17, UR7 ;  /* 0x0000000700117c82 */ /* 0x000fca0008000000 */
.L_x_25:
[----:B-1----:R-:W-:Y:S01]  /*1730*/  ULEA UR33, UR17, UR5, 0x3 ;  /* 0x0000000511217291 */ /* 0x002fe2000f8e18ff */
[----:B----4-:R-:W-:Y:S01]  /*1740*/  @!P5 MOV R3, 0x6000 ;  /* 0x000060000003d802 */ /* 0x010fe20000000f00 */
[----:B----4-:R-:W-:Y:S10]  /*1750*/  @P0 BRA `(.L_x_21) ;  /* 0x00000000000c0947 */ /* 0x010ff40003800000 */
[----:B------:R-:W-:-:S04]  /*1760*/  SHF.L.U32 R5, R15, 0x1f, RZ ;  /* 0x0000001f0f057819 */ /* 0x000fc800000006ff */
[----:B------:R-:W4:Y:S02]  /*1770*/  SYNCS.PHASECHK.TRANS64.TRYWAIT P0, [UR33+0x40], R5 ;  /* 0x00004005ff0075a7 */ /* 0x000f240008001121 */
[----:B----4-:R-:W-:Y:S05]  /*1780*/  @!P0 BRA `(.L_x_22) ;  /* 0x0000008800148947 */ /* 0x010fea0003800000 */
.L_x_21:
[----:B------:R4:W-:Y:S01]  /*1790*/  @!P5 SYNCS.ARRIVE.TRANS64 RZ, [UR33], R3 ;  /* 0x00000003ffffd9a7 */ /* 0x0009e20008000021 */
[----:B------:R-:W-:Y:S04]  /*17a0*/  BSSY.RECONVERGENT B0, `(.L_x_23) ;  /* 0x0000003000007945 */ /* 0x000fe80003800200 */
[----:B------:R-:W-:Y:S05]  /*17b0*/  @P4 BRA `(.L_x_24) ;  /* 0x0000000000044947 */ /* 0x000fea0003800000 */
[----:B------:R-:W-:Y:S05]  /*17c0*/  BPT.TRAP 0x1 ;  /* 0x000000040000795c */ /* 0x000fea0000300000 */
.L_x_24:
[----:B------:R-:W-:Y:S05]  /*17d0*/  BSYNC.RECONVERGENT B0 ;  /* 0x0000000000007941 */ /* 0x000fea0003800200 */
.L_x_23:
[----:B------:R-:W-:Y:S02]  /*17e0*/  UIADD3 UR7, UPT, UPT, UR17, 0x1, URZ ;  /* 0x0000000111077890 */ /* 0x000fe4000fffe0ff */
[----:B------:R-:W-:Y:S02]  /*17f0*/  ULEA UR32, UR17, UR5, 0xe ;  /* 0x0000000511207291 */ /* 0x000fe4000f8e70ff */
[----:B------:R-:W-:Y:S02]  /*1800*/  UISETP.NE.AND UP0, UPT, UR7, 0x8, UPT ;  /* 0x000000080700788c */ /* 0x000fe4000bf05270 */
[----:B------:R-:W-:Y:S02]  /*1810*/  UIADD3 UR28, UP1, UPT, UR22, 0x80, URZ ;  /* 0x00000080161c7890 */ /* 0x000fe4000ff3e0ff */
[----:B------:R-:W-:Y:S02]  /*1820*/  USEL UR9, URZ, 0x1, UP0 ;  /* 0x00000001ff097887 */ /* 0x000fe40008000000 */
[----:B------:R-:W-:-:S02]  /*1830*/  USEL UR7, UR7, URZ, UP0 ;  /* 0x000000ff07077287 */ /* 0x000fc40008000000 */
[----:B------:R-:W-:Y:S02]  /*1840*/  UIADD3 UR26, UP0, UPT, UR22, 0x180, URZ ;  /* 0x00000180161a7890 */ /* 0x000fe4000ff1e0ff */
[----:B------:R-:W-:Y:S01]  /*1850*/  ULEA UR8, UR7, UR5, 0x3 ;  /* 0x0000000507087291 */ /* 0x000fe2000f8e18ff */
[----:B------:R-:W-:Y:S01]  /*1860*/  LOP3.LUT R15, R15, UR9, RZ, 0x3c, !PT ;  /* 0x000000090f0f7c12 */ /* 0x000fe2000f8e3cff */
[----:B------:R-:W-:Y:S02]  /*1870*/  USHF.L.U32 UR34, UR16, 0x6, URZ ;  /* 0x0000000610227899 */ /* 0x000fe400080006ff */
[----:B------:R-:W-:Y:S01]  /*1880*/  UIADD3.X UR29, UPT, UPT, URZ, UR23, URZ, UP1, !UPT ;  /* 0x00000017ff1d7290 */ /* 0x000fe20008ffe4ff */
[----:B-1----:R-:W-:Y:S01]  /*1890*/  SHF.L.U32 R2, R15, 0x1f, RZ ;  /* 0x0000001f0f027819 */ /* 0x002fe200000006ff */
[----:B------:R-:W-:Y:S02]  /*18a0*/  UIADD3 UR32, UPT, UPT, UR32, 0x6400, URZ ;  /* 0x0000640020207890 */ /* 0x000fe4000fffe0ff */
[----:B------:R-:W-:Y:S01]  /*18b0*/  UIADD3.X UR27, UPT, UPT, URZ, UR23, URZ, UP0, !UPT ;  /* 0x00000017ff1b7290 */ /* 0x000fe200087fe4ff */
[----:B------:R1:W1:Y:S01]  /*18c0*/  SYNCS.PHASECHK.TRANS64.TRYWAIT P0, [UR8+0x40], R2 ;  /* 0x00004002ff0075a7 */ /* 0x0002620008001108 */
[----:B------:R-:W-:Y:S01]  /*18d0*/  ULEA UR8, UR17, UR5, 0xd ;  /* 0x0000000511087291 */ /* 0x000fe2000f8e68ff */
[----:B------:R-:W-:Y:S01]  /*18e0*/  UMOV UR18, 0x0 ;  /* 0x0000000000127882 */ /* 0x000fe20000000000 */
[----:B------:R-:W-:-:S02]  /*18f0*/  UMOV UR19, 0x10000000 ;  /* 0x1000000000137882 */ /* 0x000fc40000000000 */
[----:B------:R-:W-:Y:S01]  /*1900*/  UIADD3 UR8, UPT, UPT, UR8, 0x26400, URZ ;  /* 0x0002640008087890 */ /* 0x000fe2000fffe0ff */
[----:B------:R1:W-:Y:S01]  /*1910*/  UTMALDG.3D [UR32], [UR28], desc[UR18] ;  /* 0x000012201c0075b4 */ /* 0x0003e20008011000 */
[----:B------:R-:W-:Y:S01]  /*1920*/  UMOV UR12, UR36 ;  /* 0x00000024000c7c82 */ /* 0x000fe20008000000 */
[----:B------:R-:W-:Y:S01]  /*1930*/  UMOV UR9, UR33 ;  /* 0x0000002100097c82 */ /* 0x000fe20008000000 */
[----:B------:R-:W-:Y:S01]  /*1940*/  UMOV UR10, UR34 ;  /* 0x00000022000a7c82 */ /* 0x000fe20008000000 */
[----:B------:R-:W-:Y:S01]  /*1950*/  UIADD3 UR16, UPT, UPT, UR16, 0x1, URZ ;  /* 0x0000000110107890 */ /* 0x000fe2000fffe0ff */
[----:B------:R-:W-:Y:S01]  /*1960*/  UMOV UR25, UR6 ;  /* 0x0000000600197c82 */ /* 0x000fe20008000000 */
[----:B------:R-:W-:Y:S02]  /*1970*/  UMOV UR17, UR7 ;  /* 0x0000000700117c82 */ /* 0x000fe40008000000 */
[----:B------:R1:W-:Y:S01]  /*1980*/  UTMALDG.3D [UR8], [UR26], desc[UR18] ;  /* 0x000012081a0075b4 */ /* 0x0003e20008011000 */
[----:B------:R-:W-:-:S09]  /*1990*/  UISETP.NE.AND UP0, UPT, UR16, UR6, UPT ;  /* 0x000000061000728c */ /* 0x000fd2000bf05270 */
[----:B------:R-:W-:Y:S05]  /*19a0*/  BRA.U UP0, `(.L_x_25) ;  /* 0xfffffffd00607547 */ /* 0x000fea000b83ffff */
.L_x_20:
[----:B-1--4-:R-:W-:Y:S01]  /*19b0*/  PLOP3.LUT P0, PT, PT, PT, UP3, 0x80, 0x8 ;  /* 0x000000000008781c */ /* 0x012fe20003f0f038 */
[----:B------:R-:W-:Y:S01]  /*19c0*/  ULEA UR8, UR7, UR5, 0x3 ;  /* 0x0000000507087291 */ /* 0x000fe2000f8e18ff */
[----:B------:R-:W-:Y:S01]  /*19d0*/  SHF.L.U32 R2, R15, 0x1f, RZ ;  /* 0x0000001f0f027819 */ /* 0x000fe200000006ff */
[----:B------:R-:W-:-:S10]  /*19e0*/  UISETP.GT.AND UP0, UPT, UR21, UR15, UPT ;  /* 0x0000000f1500728c */ /* 0x000fd4000bf04270 */
[----:B------:R-:W-:Y:S01]  /*19f0*/  @!P0 SYNCS.ARRIVE.TRANS64.A1T0 RZ, [UR5+0xb8], RZ ;  /* 0x0000b8ffffff89a7 */ /* 0x000fe20008100005 */
[----:B------:R1:W4:Y:S01]  /*1a00*/  SYNCS.PHASECHK.TRANS64.TRYWAIT P0, [UR8+0x40], R2 ;  /* 0x00004002ff0075a7 */ /* 0x0003220008001108 */
[----:B------:R-:W-:Y:S05]  /*1a10*/  BRA.U !UP0, `(.L_x_26) ;  /* 0x0000000108ac7547 */ /* 0x000fea000b800000 */
[----:B------:R-:W-:Y:S01]  /*1a20*/  UIADD3 UR24, UPT, UPT, UR13, UR25, URZ ;  /* 0x000000190d187290 */ /* 0x000fe2000fffe0ff */
[----:B------:R-:W-:-:S11]  /*1a30*/  UMOV UR32, UR7 ;  /* 0x0000000700207c82 */ /* 0x000fd60008000000 */
.L_x_31:
[----:B-1----:R-:W-:Y:S01]  /*1a40*/  ULEA UR17, UR32, UR5, 0x3 ;  /* 0x0000000520117291 */ /* 0x002fe2000f8e18ff */
[----:B----4-:R-:W-:Y:S01]  /*1a50*/  @!P5 MOV R3, 0x6000 ;  /* 0x000060000003d802 */ /* 0x010fe20000000f00 */
[----:B----4-:R-:W-:Y:S10]  /*1a60*/  @P0 BRA `(.L_x_27) ;  /* 0x00000000000c0947 */ /* 0x010ff40003800000 */
[----:B------:R-:W-:-:S04]  /*1a70*/  SHF.L.U32 R5, R15, 0x1f, RZ ;  /* 0x0000001f0f057819 */ /* 0x000fc800000006ff */
[----:B------:R-:W4:Y:S02]  /*1a80*/  SYNCS.PHASECHK.TRANS64.TRYWAIT P0, [UR17+0x40], R5 ;  /* 0x00004005ff0075a7 */ /* 0x000f240008001111 */
[----:B----4-:R-:W-:Y:S05]  /*1a90*/  @!P0 BRA `(.L_x_28) ;  /* 0x0000008400688947 */ /* 0x010fea0003800000 */
.L_x_27:
[----:B------:R4:W-:Y:S01]  /*1aa0*/  @!P5 SYNCS.ARRIVE.TRANS64 RZ, [UR17], R3 ;  /* 0x00000003ffffd9a7 */ /* 0x0009e20008000011 */
[----:B------:R-:W-:Y:S04]  /*1ab0*/  BSSY.RECONVERGENT B0, `(.L_x_29) ;  /* 0x0000003000007945 */ /* 0x000fe80003800200 */
[----:B------:R-:W-:Y:S05]  /*1ac0*/  @P4 BRA `(.L_x_30) ;  /* 0x0000000000044947 */ /* 0x000fea0003800000 */
[----:B------:R-:W-:Y:S05]  /*1ad0*/  BPT.TRAP 0x1 ;  /* 0x000000040000795c */ /* 0x000fea0000300000 */
.L_x_30:
[----:B------:R-:W-:Y:S05]  /*1ae0*/  BSYNC.RECONVERGENT B0 ;  /* 0x0000000000007941 */ /* 0x000fea0003800200 */
.L_x_29:
        /* <DEDUP_REMOVED lines=10> */
[----:B------:R-:W-:Y:S01]  /*1b90*/  UIADD3 UR16, UPT, UPT, UR16, 0x6400, URZ ;  /* 0x0000640010107890 */ /* 0x000fe2000fffe0ff */
[----:B-1----:R-:W-:Y:S01]  /*1ba0*/  SHF.L.U32 R2, R15, 0x1f, RZ ;  /* 0x0000001f0f027819 */ /* 0x002fe200000006ff */
[----:B------:R-:W-:Y:S02]  /*1bb0*/  UIADD3.X UR31, UPT, UPT, URZ, UR23, URZ, UP1, !UPT ;  /* 0x00000017ff1f7290 */ /* 0x000fe40008ffe4ff */
[----:B------:R-:W-:Y:S01]  /*1bc0*/  UIADD3.X UR29, UPT, UPT, URZ, UR23, URZ, UP0, !UPT ;  /* 0x00000017ff1d7290 */ /* 0x000fe200087fe4ff */
[----:B------:R1:W1:Y:S01]  /*1bd0*/  SYNCS.PHASECHK.TRANS64.TRYWAIT P0, [UR8+0x40], R2 ;  /* 0x00004002ff0075a7 */ /* 0x0002620008001108 */
[----:B------:R-:W-:Y:S01]  /*1be0*/  ULEA UR8, UR32, UR5, 0xd ;  /* 0x0000000520087291 */ /* 0x000fe2000f8e68ff */
[----:B------:R-:W-:Y:S01]  /*1bf0*/  UMOV UR26, 0x0 ;  /* 0x00000000001a7882 */ /* 0x000fe20000000000 */
[----:B------:R-:W-:-:S02]  /*1c00*/  UMOV UR27, 0x10000000 ;  /* 0x10000000001b7882 */ /* 0x000fc40000000000 */
[----:B------:R-:W-:Y:S01]  /*1c10*/  UIADD3 UR8, UPT, UPT, UR8, 0x26400, URZ ;  /* 0x0002640008087890 */ /* 0x000fe2000fffe0ff */
[----:B------:R-:W-:Y:S01]  /*1c20*/  UMOV UR19, UR35 ;  /* 0x0000002300137c82 */ /* 0x000fe20008000000 */
[----:B------:R-:W-:Y:S01]  /*1c30*/  UMOV UR20, UR36 ;  /* 0x0000002400147c82 */ /* 0x000fe20008000000 */
[----:B------:R-:W-:Y:S01]  /*1c40*/  UMOV UR12, UR36 ;  /* 0x00000024000c7c82 */ /* 0x000fe20008000000 */
[----:B------:R-:W-:Y:S01]  /*1c50*/  UMOV UR9, UR17 ;  /* 0x0000001100097c82 */ /* 0x000fe20008000000 */
[----:B------:R-:W-:Y:S01]  /*1c60*/  UMOV UR10, UR18 ;  /* 0x00000012000a7c82 */ /* 0x000fe20008000000 */
[----:B------:R1:W-:Y:S01]  /*1c70*/  UTMALDG.3D [UR16], [UR30], desc[UR26] ;  /* 0x00001a101e0075b4 */ /* 0x0003e20008011000 */
[----:B------:R-:W-:Y:S01]  /*1c80*/  UIADD3 UR25, UPT, UPT, UR25, 0x1, URZ ;  /* 0x0000000119197890 */ /* 0x000fe2000fffe0ff */
[----:B------:R-:W-:-:S03]  /*1c90*/  UMOV UR32, UR7 ;  /* 0x0000000700207c82 */ /* 0x000fc60008000000 */
[----:B------:R-:W-:Y:S01]  /*1ca0*/  UISETP.NE.AND UP0, UPT, UR25, UR24, UPT ;  /* 0x000000181900728c */ /* 0x000fe2000bf05270 */
[----:B------:R1:W-:Y:S08]  /*1cb0*/  UTMALDG.3D [UR8], [UR28], desc[UR26] ;  /* 0x00001a081c0075b4 */ /* 0x0003f00008011000 */
[----:B------:R-:W-:Y:S05]  /*1cc0*/  BRA.U UP0, `(.L_x_31) ;  /* 0xfffffffd005c7547 */ /* 0x000fea000b83ffff */
.L_x_26:
[C---:B-1----:R-:W-:Y:S01]  /*1cd0*/  LEA R2, R14.reuse, UR5, 0x3 ;  /* 0x000000050e027c11 */ /* 0x042fe2000f8e18ff */
[----:B------:R-:W-:Y:S01]  /*1ce0*/  NOP ;  /* 0x0000000000007918 */ /* 0x000fe20000000000 */
[----:B----4-:R-:W-:Y:S02]  /*1cf0*/  SHF.L.U32 R3, R13, 0x1f, RZ ;  /* 0x0000001f0d037819 */ /* 0x010fe400000006ff */
[----:B------:R-:W-:Y:S02]  /*1d00*/  LEA R4, R14, UR5, 0x4 ;  /* 0x000000050e047c11 */ /* 0x000fe4000f8e20ff */
[----:B------:R-:W1:Y:S02]  /*1d10*/  SYNCS.PHASECHK.TRANS64.TRYWAIT P0, [R2+URZ+0xc0], R3 ;  /* 0x0000c003020075a7 */ /* 0x000e6400080011ff */
[----:B-1----:R-:W-:Y:S05]  /*1d20*/  @!P0 BRA `(.L_x_32) ;  /* 0x0000008000dc8947 */ /* 0x002fea0003800000 */
.L_x_119:
[----:B------:R-:W4:Y:S01]  /*1d30*/  LDS.128 R4, [R4+0x150] ;  /* 0x0001500004047984 */ /* 0x000f220000000c00 */
[----:B---3--:R-:W-:Y:S01]  /*1d40*/  ISETP.GE.AND P0, PT, R94, 0x1, PT ;  /* 0x000000015e00780c */ /* 0x008fe20003f06270 */
[----:B-1----:R-:W-:Y:S01]  /*1d50*/  VIADD R2, R2, 0xd0 ;  /* 0x000000d002027836 */ /* 0x002fe20000000000 */
[----:B------:R-:W-:Y:S01]  /*1d60*/  @!PT LDS RZ, [RZ] ;  /* 0x00000000fffff984 */ /* 0x000fe20000000800 */
[----:B------:R-:W-:Y:S01]  /*1d70*/  @!PT LDS RZ, [RZ] ;  /* 0x00000000fffff984 */ /* 0x000fe20000000800 */
[----:B------:R-:W-:Y:S01]  /*1d80*/  @!PT LDS RZ, [RZ] ;  /* 0x00000000fffff984 */ /* 0x000fe20000000800 */
[----:B------:R-:W-:Y:S01]  /*1d90*/  @!PT LDS RZ, [RZ] ;  /* 0x00000000fffff984 */ /* 0x000fe20000000800 */
[----:B------:R1:W-:Y:S06]  /*1da0*/  MEMBAR.ALL.CTA ;  /* 0x0000000000007992 */ /* 0x0003ec0000008000 */
[----:B-1----:R-:W1:Y:S01]  /*1db0*/  FENCE.VIEW.ASYNC.S ;  /* 0x00000000000073c6 */ /* 0x002e620000000000 */
[----:B------:R-:W-:-:S04]  /*1dc0*/  PRMT R2, RZ, 0x654, R2 ;  /* 0x00000654ff027816 */ /* 0x000fc80000000002 */
[----:B-1----:R1:W-:Y:S01]  /*1dd0*/  SYNCS.ARRIVE.TRANS64.RED.A1T0 RZ, [R2+URZ], RZ ;  /* 0x000000ff02ff79a7 */ /* 0x0023e200081004ff */
[----:B----4-:R-:W-:-:S13]  /*1de0*/  LOP3.LUT P2, RZ, R6, 0x1, RZ, 0xc0, !PT ;  /* 0x0000000106ff7812 */ /* 0x010fda000784c0ff */
[----:B------:R-:W-:Y:S01]  /*1df0*/  @P2 SHF.R.U32.HI R3, RZ, 0x10, R5 ;  /* 0x00000010ff032819 */ /* 0x000fe20000011605 */
[----:B------:R-:W-:Y:S01]  /*1e00*/  VOTEU.ANY UP0, P2 ;  /* 0x0000000000ff7886 */ /* 0x000fe20001000100 */
[----:B------:R-:W-:Y:S02]  /*1e10*/  @P2 MOV R11, R4 ;  /* 0x00000004000b2202 */ /* 0x000fe40000000f00 */
[----:B------:R-:W-:Y:S02]  /*1e20*/  @P2 R2UR.BROADCAST UR8, R3 ;  /* 0x00000000030822ca */ /* 0x000fe400008e0000 */
[----:B------:R-:W-:-:S11]  /*1e30*/  @P2 LOP3.LUT R8, R5, 0xffff, RZ, 0xc0, !PT ;  /* 0x0000ffff05082812 */ /* 0x000fd600078ec0ff */
[----:B------:R-:W-:Y:S01]  /*1e40*/  @UP0 UMOV UR36, UR8 ;  /* 0x0000000800240c82 */ /* 0x000fe20008000000 */
[----:B-1----:R-:W-:Y:S05]  /*1e50*/  @!P0 BRA `(.L_x_33) ;  /* 0x0000000000b88947 */ /* 0x002fea0003800000 */
[----:B------:R-:W2:Y:S01]  /*1e60*/  LDC.64 R4, c[0x0][0xb18] ;  /* 0x0002c600ff047b82 */ /* 0x000ea20000000a00 */
[----:B------:R-:W-:-:S07]  /*1e70*/  ISETP.NE.AND P3, PT, R94, 0x1, PT ;  /* 0x000000015e00780c */ /* 0x000fce0003f65270 */
[----:B------:R-:W1:Y:S08]  /*1e80*/  LDC.64 R6, c[0x0][0xb10] ;  /* 0x0002c400ff067b82 */ /* 0x000e700000000a00 */
[----:B------:R-:W3:Y:S08]  /*1e90*/  LDC R16, c[0x0][0xb20] ;  /* 0x0002c800ff107b82 */ /* 0x000ef00000000800 */
[----:B------:R-:W4:Y:S01]  /*1ea0*/  LDC R18, c[0x0][0xb0c] ;  /* 0x0002c300ff127b82 */ /* 0x000f220000000800 */
[----:B--2---:R-:W-:Y:S01]  /*1eb0*/  IMAD.HI.U32 R17, R0, R5, RZ ;  /* 0x0000000500117227 */ /* 0x004fe200078e00ff */
[----:B------:R-:W-:-:S03]  /*1ec0*/  ISETP.NE.AND P0, PT, R4, 0x1, PT ;  /* 0x000000010400780c */ /* 0x000fc60003f05270 */
[----:B------:R-:W-:-:S03]  /*1ed0*/  IMAD.HI.U32 R5, R8, R5, RZ ;  /* 0x0000000508057227 */ /* 0x000fc600078e00ff */
[----:B------:R-:W2:Y:S01]  /*1ee0*/  LDC.64 R2, c[0x0][0xb28] ;  /* 0x0002ca00ff027b82 */ /* 0x000ea20000000a00 */
[----:B-1----:R-:W-:-:S04]  /*1ef0*/  IMAD.HI.U32 R20, R9, R6, RZ ;  /* 0x0000000609147227 */ /* 0x002fc800078e00ff */
[----:B------:R-:W-:Y:S01]  /*1f00*/  IMAD.HI.U32 R22, R11, R6, RZ ;  /* 0x000000060b167227 */ /* 0x000fe200078e00ff */
[----:B------:R-:W-:Y:S02]  /*1f10*/  SHF.R.U32.HI R20, RZ, R7, R20 ;  /* 0x00000007ff147219 */ /* 0x000fe40000011614 */
[-C--:B---3--:R-:W-:Y:S02]  /*1f20*/  SHF.R.U32.HI R17, RZ, R16.reuse, R17 ;  /* 0x00000010ff117219 */ /* 0x088fe40000011611 */
[----:B------:R-:W-:Y:S02]  /*1f30*/  SHF.R.U32.HI R5, RZ, R16, R5 ;  /* 0x00000010ff057219 */ /* 0x000fe40000011605 */
[----:B------:R-:W-:Y:S02]  /*1f40*/  SEL R17, R0, R17, !P0 ;  /* 0x0000001100117207 */ /* 0x000fe40004000000 */
[----:B------:R-:W-:Y:S02]  /*1f50*/  SHF.R.U32.HI R22, RZ, R7, R22 ;  /* 0x00000007ff167219 */ /* 0x000fe40000011616 */
[----:B----4-:R-:W-:-:S02]  /*1f60*/  ISETP.NE.AND P1, PT, R18, 0x1, PT ;  /* 0x000000011200780c */ /* 0x010fc40003f25270 */
[----:B------:R-:W-:Y:S02]  /*1f70*/  SEL R5, R8, R5, !P0 ;  /* 0x0000000508057207 */ /* 0x000fe40004000000 */
[----:B------:R-:W-:Y:S02]  /*1f80*/  SEL R19, R9, R20, !P1 ;  /* 0x0000001409137207 */ /* 0x000fe40004800000 */
[----:B------:R-:W-:Y:S01]  /*1f90*/  SEL R7, R11, R22, !P1 ;  /* 0x000000160b077207 */ /* 0x000fe20004800000 */
[----:B--2---:R-:W-:-:S04]  /*1fa0*/  IMAD.HI.U32 R20, R17, R2, RZ ;  /* 0x0000000211147227 */ /* 0x004fc800078e00ff */
[----:B------:R-:W-:Y:S01]  /*1fb0*/  IMAD.HI.U32 R6, R19, R2, RZ ;  /* 0x0000000213067227 */ /* 0x000fe200078e00ff */
[----:B------:R-:W-:-:S04]  /*1fc0*/  @P3 SHF.R.U32.HI R17, RZ, R3, R20 ;  /* 0x00000003ff113219 */ /* 0x000fc80000011614 */
[----:B------:R-:W-:Y:S01]  /*1fd0*/  @P3 SHF.R.U32.HI R19, RZ, R3, R6 ;  /* 0x00000003ff133219 */ /* 0x000fe20000011606 */
[----:B------:R-:W-:-:S04]  /*1fe0*/  IMAD R17, R94, R17, RZ ;  /* 0x000000115e117224 */ /* 0x000fc800078e02ff */
[----:B------:R-:W-:Y:S01]  /*1ff0*/  IMAD R6, R94, R19, RZ ;  /* 0x000000135e067224 */ /* 0x000fe200078e02ff */
[C---:B------:R-:W-:Y:S02]  /*2000*/  ISETP.GE.AND P0, PT, R5.reuse, R17, PT ;  /* 0x000000110500720c */ /* 0x040fe40003f06270 */
[----:B------:R-:W-:Y:S02]  /*2010*/  IADD3 R17, PT, PT, -R5, RZ, RZ ;  /* 0x000000ff05117210 */ /* 0x000fe40007ffe1ff */
[----:B------:R-:W-:Y:S01]  /*2020*/  ISETP.GE.OR P0, PT, R7, R6, P0 ;  /* 0x000000060700720c */ /* 0x000fe20000706670 */
[----:B------:R-:W-:-:S04]  /*2030*/  IMAD.HI.U32 R6, R5, R2, RZ ;  /* 0x0000000205067227 */ /* 0x000fc800078e00ff */
[----:B------:R-:W-:Y:S01]  /*2040*/  IMAD R8, R4, R17, R8 ;  /* 0x0000001104087224 */ /* 0x000fe200078e0208 */
[----:B------:R-:W-:-:S04]  /*2050*/  SHF.R.U32.HI R6, RZ, R3, R6 ;  /* 0x00000003ff067219 */ /* 0x000fc80000011606 */
[----:B------:R-:W-:-:S03]  /*2060*/  SEL R6, R5, R6, !P3 ;  /* 0x0000000605067207 */ /* 0x000fc60005800000 */
[----:B------:R-:W-:-:S04]  /*2070*/  @!P0 IMAD.HI.U32 R16, R7, R2, RZ ;  /* 0x0000000207108227 */ /* 0x000fc800078e00ff */
[----:B------:R-:W-:Y:S01]  /*2080*/  IMAD.MOV R2, RZ, RZ, -R6 ;  /* 0x000000ffff027224 */ /* 0x000fe200078e0a06 */
[----:B------:R-:W-:-:S03]  /*2090*/  @!P0 SHF.R.U32.HI R16, RZ, R3, R16 ;  /* 0x00000003ff108219 */ /* 0x000fc60000011610 */
[----:B------:R-:W-:Y:S01]  /*20a0*/  IMAD R2, R94, R2, R5 ;  /* 0x000000025e027224 */ /* 0x000fe200078e0205 */
        /* <DEDUP_REMOVED lines=9> */
.L_x_33:
[----:B------:R-:W1:Y:S02]  /*2140*/  LDCU UR8, c[0x0][0xb30] ;  /* 0x00016600ff0877ac */ /* 0x000e640008000800 */
[----:B-1----:R-:W-:-:S09]  /*2150*/  UISETP.NE.AND UP0, UPT, UR8, 0x1, UPT ;  /* 0x000000010800788c */ /* 0x002fd2000bf05270 */
[----:B------:R-:W-:Y:S05]  /*2160*/  BRA.U UP0, `(.L_x_34) ;  /* 0x0000000100407547 */ /* 0x000fea000b800000 */
[----:B------:R-:W1:Y:S08]  /*2170*/  LDC.64 R4, c[0x0][0xb10] ;  /* 0x0002c400ff047b82 */ /* 0x000e700000000a00 */
[----:B------:R-:W3:Y:S08]  /*2180*/  LDC.64 R2, c[0x0][0xb18] ;  /* 0x0002c600ff027b82 */ /* 0x000ef00000000a00 */
[----:B------:R-:W4:Y:S08]  /*2190*/  LDC R6, c[0x0][0xb20] ;  /* 0x0002c800ff067b82 */ /* 0x000f300000000800 */
[----:B------:R-:W2:Y:S01]  /*21a0*/  LDC R16, c[0x0][0xb0c] ;  /* 0x0002c300ff107b82 */ /* 0x000ea20000000800 */
[----:B-1----:R-:W-:-:S05]  /*21b0*/  IMAD.HI.U32 R4, R11, R4, RZ ;  /* 0x000000040b047227 */ /* 0x002fca00078e00ff */
[----:B------:R-:W-:Y:S01]  /*21c0*/  SHF.R.U32.HI R4, RZ, R5, R4 ;  /* 0x00000005ff047219 */ /* 0x000fe20000011604 */
[----:B---3--:R-:W-:Y:S01]  /*21d0*/  IMAD.HI.U32 R3, R8, R3, RZ ;  /* 0x0000000308037227 */ /* 0x008fe200078e00ff */
[----:B------:R-:W-:-:S04]  /*21e0*/  ISETP.NE.AND P0, PT, R2, 0x1, PT ;  /* 0x000000010200780c */ /* 0x000fc80003f05270 */
[----:B----4-:R-:W-:-:S04]  /*21f0*/  SHF.R.U32.HI R3, RZ, R6, R3 ;  /* 0x00000006ff037219 */ /* 0x010fc80000011603 */
[----:B------:R-:W-:Y:S02]  /*2200*/  SEL R3, R8, R3, !P0 ;  /* 0x0000000308037207 */ /* 0x000fe40004000000 */
[----:B--2---:R-:W-:-:S04]  /*2210*/  ISETP.NE.AND P1, PT, R16, 0x1, PT ;  /* 0x000000011000780c */ /* 0x004fc80003f25270 */
[----:B------:R-:W-:-:S05]  /*2220*/  SEL R4, R11, R4, !P1 ;  /* 0x000000040b047207 */ /* 0x000fca0004800000 */
[----:B------:R-:W-:Y:S02]  /*2230*/  IMAD.IADD R5, R3, 0x1, -R4 ;  /* 0x0000000103057824 */ /* 0x000fe400078e0a04 */
[----:B------:R-:W-:Y:S02]  /*2240*/  IMAD.IADD R3, R4, 0x1, -R3 ;  /* 0x0000000104037824 */ /* 0x000fe400078e0a03 */
[----:B------:R-:W-:Y:S02]  /*2250*/  IMAD R11, R5, R16, R11 ;  /* 0x00000010050b7224 */ /* 0x000fe400078e020b */
[----:B------:R-:W-:-:S07]  /*2260*/  IMAD R8, R3, R2, R8 ;  /* 0x0000000203087224 */ /* 0x000fce00078e0208 */
.L_x_34:
[----:B------:R-:W-:Y:S01]  /*2270*/  VIADD R14, R14, 0x1 ;  /* 0x000000010e0e7836 */ /* 0x000fe20000000000 */
[----:B------:R-:W-:Y:S01]  /*2280*/  UPLOP3.LUT UP3, UPT, UPT, UPT, UPT, 0x80, 0x8 ;  /* 0x000000000008789c */ /* 0x000fe20003f6f070 */
[----:B------:R-:W-:Y:S02]  /*2290*/  IMAD.IADD R19, R11, 0x1, R120 ;  /* 0x000000010b137824 */ /* 0x000fe400078e0278 */
[----:B------:R-:W-:Y:S01]  /*22a0*/  IMAD.IADD R18, R8, 0x1, R67 ;  /* 0x0000000108127824 */ /* 0x000fe200078e0243 */
[----:B------:R-:W-:-:S04]  /*22b0*/  ISETP.NE.AND P0, PT, R14, 0x2, PT ;  /* 0x000000020e00780c */ /* 0x000fc80003f05270 */
[----:B------:R-:W-:Y:S02]  /*22c0*/  SEL R2, RZ, 0x1, P0 ;  /* 0x00000001ff027807 */ /* 0x000fe40000000000 */
[----:B------:R-:W-:Y:S02]  /*22d0*/  SEL R14, R14, RZ, P0 ;  /* 0x000000ff0e0e7207 */ /* 0x000fe40000000000 */
[----:B------:R-:W-:Y:S01]  /*22e0*/  LOP3.LUT R13, R13, R2, RZ, 0x3c, !PT ;  /* 0x000000020d0d7212 */ /* 0x000fe200078e3cff */
[----:B------:R-:W-:Y:S06]  /*22f0*/  @P2 BRA `(.L_x_35) ;  /* 0xfffffff000942947 */ /* 0x000fec000383ffff */
[----:B------:R-:W-:Y:S01]  /*2300*/  UIADD3 UR5, UPT, UPT, UR5, 0x40, URZ ;  /* 0x0000004005057890 */ /* 0x000fe2000fffe0ff */
[----:B------:R-:W-:-:S03]  /*2310*/  SHF.L.U32 R3, R15, 0x1f, RZ ;  /* 0x0000001f0f037819 */ /* 0x000fc600000006ff */
[----:B------:R-:W-:-:S09]  /*2320*/  ULEA UR4, UR7, UR5, 0x3 ;  /* 0x0000000507047291 */ /* 0x000fd2000f8e18ff */
[----:B------:R-:W1:Y:S02]  /*2330*/  SYNCS.PHASECHK.TRANS64.TRYWAIT P0, [UR4], R3 ;  /* 0x00000003ff0075a7 */ /* 0x000e640008001104 */
[----:B-1----:R-:W-:Y:S05]  /*2340*/  @!P0 BRA `(.L_x_36) ;  /* 0x0000007c00688947 */ /* 0x002fea0003800000 */
.L_x_121:
[----:B------:R-:W-:-:S04]  /*2350*/  UIADD3 UR6, UPT, UPT, UR7, 0x1, URZ ;  /* 0x0000000107067890 */ /* 0x000fc8000fffe0ff */
[----:B------:R-:W-:-:S04]  /*2360*/  UISETP.NE.AND UP0, UPT, UR6, 0x8, UPT ;  /* 0x000000080600788c */ /* 0x000fc8000bf05270 */
[----:B------:R-:W-:Y:S02]  /*2370*/  USEL UR7, URZ, 0x1, UP0 ;  /* 0x00000001ff077887 */ /* 0x000fe40008000000 */
[----:B------:R-:W-:-:S04]  /*2380*/  USEL UR6, UR6, URZ, UP0 ;  /* 0x000000ff06067287 */ /* 0x000fc80008000000 */
[----:B------:R-:W-:Y:S01]  /*2390*/  ULEA UR4, UR6, UR5, 0x3 ;  /* 0x0000000506047291 */ /* 0x000fe2000f8e18ff */
[----:B------:R-:W-:-:S04]  /*23a0*/  LOP3.LUT R2, R15, UR7, RZ, 0x3c, !PT ;  /* 0x000000070f027c12 */ /* 0x000fc8000f8e3cff */
[----:B-1----:R-:W-:-:S04]  /*23b0*/  SHF.L.U32 R3, R2, 0x1f, RZ ;  /* 0x0000001f02037819 */ /* 0x002fc800000006ff */
[----:B------:R-:W1:Y:S02]  /*23c0*/  SYNCS.PHASECHK.TRANS64.TRYWAIT P0, [UR4], R3 ;  /* 0x00000003ff0075a7 */ /* 0x000e640008001104 */
[----:B-1----:R-:W-:Y:S05]  /*23d0*/  @!P0 BRA `(.L_x_37) ;  /* 0x0000007c005c8947 */ /* 0x002fea0003800000 */
.L_x_123:
        /* <DEDUP_REMOVED lines=9> */
.L_x_125:
        /* <DEDUP_REMOVED lines=9> */
.L_x_127:
        /* <DEDUP_REMOVED lines=9> */
.L_x_129:
        /* <DEDUP_REMOVED lines=9> */
.L_x_131:
        /* <DEDUP_REMOVED lines=9> */
.L_x_133:
[----:B------:R-:W-:-:S04]  /*26b0*/  UIADD3 UR6, UPT, UPT, UR6, 0x1, URZ ;  /* 0x0000000106067890 */ /* 0x000fc8000fffe0ff */
[----:B------:R-:W-:-:S04]  /*26c0*/  UISETP.NE.AND UP0, UPT, UR6, 0x8, UPT ;  /* 0x000000080600788c */ /* 0x000fc8000bf05270 */
[----:B------:R-:W-:Y:S02]  /*26d0*/  USEL UR4, URZ, 0x1, UP0 ;  /* 0x00000001ff047887 */ /* 0x000fe40008000000 */
[----:B------:R-:W-:-:S04]  /*26e0*/  USEL UR6, UR6, URZ, UP0 ;  /* 0x000000ff06067287 */ /* 0x000fc80008000000 */
[----:B------:R-:W-:Y:S01]  /*26f0*/  ULEA UR6, UR6, UR5, 0x3 ;  /* 0x0000000506067291 */ /* 0x000fe2000f8e18ff */
[----:B-1----:R-:W-:-:S04]  /*2700*/  LOP3.LUT R3, R2, UR4, RZ, 0x3c, !PT ;  /* 0x0000000402037c12 */ /* 0x002fc8000f8e3cff */
[----:B------:R-:W-:Y:S01]  /*2710*/  SHF.L.U32 R3, R3, 0x1f, RZ ;  /* 0x0000001f03037819 */ /* 0x000fe200000006ff */
[----:B--2---:R-:W-:-:S07]  /*2720*/  IMAD.U32 R0, RZ, RZ, UR6 ;  /* 0x00000006ff007e24 */ /* 0x004fce000f8e00ff */
.L_x_43:
[----:B-1----:R1:W2:Y:S02]  /*2730*/  SYNCS.PHASECHK.TRANS64.TRYWAIT P0, [R0+URZ], R3 ;  /* 0x00000003000075a7 */ /* 0x0022a400080011ff */
[----:B--2---:R-:W-:Y:S05]  /*2740*/  @!P0 NANOSLEEP.SYNCS 0x989680 ;  /* 0x009896800000895d */ /* 0x004fea0003900000 */
[----:B------:R-:W2:Y:S02]  /*2750*/  @!P0 SYNCS.PHASECHK.TRANS64 P0, [R0+URZ], R3 ;  /* 0x00000003000085a7 */ /* 0x000ea400080010ff */
[----:B--2---:R-:W-:Y:S05]  /*2760*/  @P0 EXIT ;  /* 0x000000000000094d */ /* 0x004fea0003800000 */
[----:B------:R-:W-:Y:S05]  /*2770*/  BRA `(.L_x_43) ;  /* 0xfffffffc00ec7947 */ /* 0x000fea000383ffff */
.L_x_17:
[----:B------:R-:W-:-:S04]  /*2780*/  UISETP.NE.AND UP1, UPT, UR4, URZ, UPT ;  /* 0x000000ff0400728c */ /* 0x000fc8000bf25270 */
[----:B------:R-:W-:-:S09]  /*2790*/  UISETP.NE.OR UP1, UPT, UR8, 0x1, UP1 ;  /* 0x000000010800788c */ /* 0x000fd20008f25670 */
[----:B------:R-:W-:Y:S05]  /*27a0*/  BRA.U UP1, `(.L_x_44) ;  /* 0x0000000501487547 */ /* 0x000fea000b800000 */
[----:B------:R-:W-:Y:S01]  /*27b0*/  ISETP.NE.AND P2, PT, R2, RZ, PT ;  /* 0x000000ff0200720c */ /* 0x000fe20003f45270 */
[----:B------:R-:W-:Y:S01]  /*27c0*/  IMAD.MOV.U32 R12, RZ, RZ, 0x1 ;  /* 0x00000001ff0c7424 */ /* 0x000fe200078e00ff */
[----:B------:R-:W-:Y:S02]  /*27d0*/  CS2R R10, SRZ ;  /* 0x00000000000a7805 */ /* 0x000fe4000001ff00 */
[----:B------:R-:W-:Y:S01]  /*27e0*/  CS2R R8, SRZ ;  /* 0x0000000000087805 */ /* 0x000fe2000001ff00 */
[----:B------:R-:W-:Y:S01]  /*27f0*/  UMOV UR6, 0x400 ;  /* 0x0000040000067882 */ /* 0x000fe20000000000 */
[----:B------:R-:W-:Y:S01]  /*2800*/  UMOV UR7, URZ ;  /* 0x000000ff00077c82 */ /* 0x000fe20008000000 */
[----:B------:R-:W-:-:S12]  /*2810*/  ULEA UR6, UR4, UR6, 0x18 ;  /* 0x0000000604067291 */ /* 0x000fd8000f8ec0ff */
.L_x_48:
[----:B------:R-:W-:Y:S02]  /*2820*/  LEA R0, R8, UR6, 0x3 ;  /* 0x0000000608007c11 */ /* 0x000fe4000f8e18ff */
[----:B------:R-:W-:-:S03]  /*2830*/  SHF.L.U32 R5, R9, 0x1f, RZ ;  /* 0x0000001f09057819 */ /* 0x000fc600000006ff */
[----:B------:R-:W-:Y:S01]  /*2840*/  VIADD R4, R0, 0x130 ;  /* 0x0000013000047836 */ /* 0x000fe20000000000 */
[----:B------:R-:W1:Y:S02]  /*2850*/  SYNCS.PHASECHK.TRANS64.TRYWAIT P0, [R0+URZ+0x120], R5 ;  /* 0x00012005000075a7 */ /* 0x000e6400080011ff */
[----:B-1----:R-:W-:Y:S05]  /*2860*/  @!P0 BRA `(.L_x_45) ;  /* 0x0000007800c88947 */ /* 0x002fea0003800000 */
.L_x_134:
[----:B------:R-:W-:Y:S01]  /*2870*/  ULEA UR5, UR7, UR6, 0x3 ;  /* 0x0000000607057291 */ /* 0x000fe2000f8e18ff */
[----:B------:R-:W-:Y:S02]  /*2880*/  PRMT R4, RZ, 0x654, R4 ;  /* 0x00000654ff047816 */ /* 0x000fe40000000004 */
[----:B-1----:R-:W-:Y:S01]  /*2890*/  SHF.L.U32 R5, R12, 0x1f, RZ ;  /* 0x0000001f0c057819 */ /* 0x002fe200000006ff */
[----:B------:R-:W-:Y:S01]  /*28a0*/  UIADD3 UR4, UPT, UPT, UR5, 0xc0, URZ ;  /* 0x000000c005047890 */ /* 0x000fe2000fffe0ff */
[----:B------:R1:W-:Y:S05]  /*28b0*/  SYNCS.ARRIVE.TRANS64.RED.A1T0 RZ, [R4+URZ], RZ ;  /* 0x000000ff04ff79a7 */ /* 0x0003ea00081004ff */
[----:B------:R-:W-:Y:S01]  /*28c0*/  IMAD.U32 R7, RZ, RZ, UR4 ;  /* 0x00000004ff077e24 */ /* 0x000fe2000f8e00ff */
[----:B------:R-:W2:Y:S04]  /*28d0*/  SYNCS.PHASECHK.TRANS64.TRYWAIT P0, [UR5+0xd0], R5 ;  /* 0x0000d005ff0075a7 */ /* 0x000ea80008001105 */
[----:B------:R-:W-:Y:S01]  /*28e0*/  PRMT R6, R2, 0x654, R7 ;  /* 0x0000065402067816 */ /* 0x000fe20000000007 */
[----:B-1----:R-:W-:Y:S01]  /*28f0*/  @!P2 IMAD.MOV.U32 R4, RZ, RZ, 0x10 ;  /* 0x00000010ff04a424 */ /* 0x002fe200078e00ff */
[----:B--2---:R-:W-:Y:S06]  /*2900*/  @!P0 BRA `(.L_x_46) ;  /* 0x0000007800b48947 */ /* 0x004fec0003800000 */
.L_x_136:
[----:B------:R-:W-:Y:S01]  /*2910*/  ULEA UR4, UR7, UR6, 0x4 ;  /* 0x0000000607047291 */ /* 0x000fe2000f8e20ff */
[----:B------:R-:W-:Y:S01]  /*2920*/  SEL R3, R6, R3, !P2 ;  /* 0x0000000306037207 */ /* 0x000fe20005000000 */
[----:B------:R-:W-:Y:S01]  /*2930*/  UIADD3 UR5, UPT, UPT, UR5, 0xc0, URZ ;  /* 0x000000c005057890 */ /* 0x000fe2000fffe0ff */
[----:B-1----:R-:W-:Y:S01]  /*2940*/  LEA R0, R11, UR6, 0x3 ;  /* 0x000000060b007c11 */ /* 0x002fe2000f8e18ff */
[----:B------:R-:W-:Y:S01]  /*2950*/  UIADD3 UR4, UPT, UPT, UR4, 0x150, URZ ;  /* 0x0000015004047890 */ /* 0x000fe2000fffe0ff */
[----:B------:R-:W-:Y:S01]  /*2960*/  SHF.L.U32 R5, R10, 0x1f, RZ ;  /* 0x0000001f0a057819 */ /* 0x000fe200000006ff */
[----:B------:R1:W-:Y:S01]  /*2970*/  @!P2 SYNCS.ARRIVE.TRANS64.RED RZ, [R3+URZ], R4 ;  /* 0x0000000403ffa9a7 */ /* 0x0003e200080004ff */
[----:B------:R-:W-:Y:S01]  /*2980*/  UIADD3 UR7, UPT, UPT, UR7, 0x1, URZ ;  /* 0x0000000107077890 */ /* 0x000fe2000fffe0ff */
[----:B------:R-:W-:-:S03]  /*2990*/  VIADD R8, R8, 0x1 ;  /* 0x0000000108087836 */ /* 0x000fc60000000000 */
[----:B------:R-:W-:Y:S02]  /*29a0*/  UISETP.NE.AND UP0, UPT, UR7, 0x2, UPT ;  /* 0x000000020700788c */ /* 0x000fe4000bf05270 */
[----:B------:R-:W-:Y:S06]  /*29b0*/  UGETNEXTWORKID.BROADCAST [UR4], [UR5] ;  /* 0x00000000040073ca */ /* 0x000fec0008000100 */
[----:B------:R-:W-:Y:S01]  /*29c0*/  USEL UR4, URZ, 0x1, UP0 ;  /* 0x00000001ff047887 */ /* 0x000fe20008000000 */
[----:B------:R-:W-:Y:S01]  /*29d0*/  ISETP.NE.AND P0, PT, R8, 0x2, PT ;  /* 0x000000020800780c */ /* 0x000fe20003f05270 */
[----:B------:R-:W-:Y:S01]  /*29e0*/  USEL UR7, UR7, URZ, UP0 ;  /* 0x000000ff07077287 */ /* 0x000fe20008000000 */
[----:B------:R-:W2:Y:S03]  /*29f0*/  SYNCS.PHASECHK.TRANS64.TRYWAIT P1, [R0+URZ+0xc0], R5 ;  /* 0x0000c005000075a7 */ /* 0x000ea600080211ff */
[----:B------:R-:W-:Y:S01]  /*2a00*/  LOP3.LUT R12, R12, UR4, RZ, 0x3c, !PT ;  /* 0x000000040c0c7c12 */ /* 0x000fe2000f8e3cff */
[----:B-12---:R-:W-:Y:S07]  /*2a10*/  @!P1 BRA `(.L_x_47) ;  /* 0x0000007800889947 */ /* 0x006fee0003800000 */
.L_x_137:
[C---:B------:R-:W-:Y:S01]  /*2a20*/  LEA R4, R11.reuse, UR6, 0x4 ;  /* 0x000000060b047c11 */ /* 0x040fe2000f8e20ff */
[----:B-1----:R-:W-:Y:S01]  /*2a30*/  VIADD R0, R0, 0xd0 ;  /* 0x000000d000007836 */ /* 0x002fe20000000000 */
[----:B------:R-:W-:Y:S01]  /*2a40*/  SEL R8, R8, RZ, P0 ;  /* 0x000000ff08087207 */ /* 0x000fe20000000000 */
[----:B------:R-:W-:-:S03]  /*2a50*/  VIADD R11, R11, 0x1 ;  /* 0x000000010b0b7836 */ /* 0x000fc60000000000 */
[----:B------:R-:W1:Y:S01]  /*2a60*/  LDS.128 R4, [R4+0x150] ;  /* 0x0001500004047984 */ /* 0x000e620000000c00 */
[----:B------:R-:W-:Y:S02]  /*2a70*/  PRMT R0, RZ, 0x654, R0 ;  /* 0x00000654ff007816 */ /* 0x000fe40000000000 */
[C---:B------:R-:W-:Y:S01]  /*2a80*/  ISETP.NE.AND P1, PT, R11.reuse, 0x2, PT ;  /* 0x000000020b00780c */ /* 0x040fe20003f25270 */
[----:B------:R-:W-:Y:S01]  /*2a90*/  @!PT LDS RZ, [RZ] ;  /* 0x00000000fffff984 */ /* 0x000fe20000000800 */
[----:B------:R-:W-:Y:S01]  /*2aa0*/  @!PT LDS RZ, [RZ] ;  /* 0x00000000fffff984 */ /* 0x000fe20000000800 */
[----:B------:R-:W-:Y:S01]  /*2ab0*/  @!PT LDS RZ, [RZ] ;  /* 0x00000000fffff984 */ /* 0x000fe20000000800 */
[----:B------:R-:W-:Y:S01]  /*2ac0*/  @!PT LDS RZ, [RZ] ;  /* 0x00000000fffff984 */ /* 0x000fe20000000800 */
[----:B------:R2:W-:Y:S06]  /*2ad0*/  MEMBAR.ALL.CTA ;  /* 0x0000000000007992 */ /* 0x0005ec0000008000 */
[----:B--2---:R-:W2:Y:S01]  /*2ae0*/  FENCE.VIEW.ASYNC.S ;  /* 0x00000000000073c6 */ /* 0x004ea20000000000 */
[----:B------:R-:W-:Y:S01]  /*2af0*/  SEL R11, R11, RZ, P1 ;  /* 0x000000ff0b0b7207 */ /* 0x000fe20000800000 */
[----:B--2---:R2:W-:Y:S01]  /*2b00*/  SYNCS.ARRIVE.TRANS64.RED.A1T0 RZ, [R0+URZ], RZ ;  /* 0x000000ff00ff79a7 */ /* 0x0045e200081004ff */
[----:B-1----:R-:W-:-:S02]  /*2b10*/  LOP3.LUT P3, RZ, R6, 0x1, RZ, 0xc0, !PT ;  /* 0x0000000106ff7812 */ /* 0x002fc4000786c0ff */
[----:B------:R-:W-:-:S04]  /*2b20*/  SEL R5, RZ, 0x1, P1 ;  /* 0x00000001ff057807 */ /* 0x000fc80000800000 */
[----:B------:R-:W-:Y:S02]  /*2b30*/  LOP3.LUT R10, R10, R5, RZ, 0x3c, !PT ;  /* 0x000000050a0a7212 */ /* 0x000fe400078e3cff */
[----:B--2---:R-:W-:-:S04]  /*2b40*/  SEL R0, RZ, 0x1, P0 ;  /* 0x00000001ff007807 */ /* 0x004fc80000000000 */
[----:B------:R-:W-:Y:S01]  /*2b50*/  LOP3.LUT R9, R9, R0, RZ, 0x3c, !PT ;  /* 0x0000000009097212 */ /* 0x000fe200078e3cff */
[----:B------:R-:W-:Y:S06]  /*2b60*/  @P3 BRA `(.L_x_48) ;  /* 0xfffffffc002c3947 */ /* 0x000fec000383ffff */
[----:B------:R-:W-:Y:S01]  /*2b70*/  ULEA UR5, UR7, UR6, 0x3 ;  /* 0x0000000607057291 */ /* 0x000fe2000f8e18ff */
[----:B------:R-:W-:-:S08]  /*2b80*/  SHF.L.U32 R3, R12, 0x1f, RZ ;  /* 0x0000001f0c037819 */ /* 0x000fd000000006ff */
[----:B------:R-:W1:Y:S02]  /*2b90*/  SYNCS.PHASECHK.TRANS64 P0, [UR5+0xd0], R3 ;  /* 0x0000d003ff0075a7 */ /* 0x000e640008001005 */
[----:B-1----:R-:W-:Y:S05]  /*2ba0*/  @P0 BRA `(.L_x_49) ;  /* 0x0000000000080947 */ /* 0x002fea0003800000 */
[----:B------:R-:W1:Y:S02]  /*2bb0*/  SYNCS.PHASECHK.TRANS64.TRYWAIT P0, [UR5+0xd0], R3 ;  /* 0x0000d003ff0075a7 */ /* 0x000e640008001105 */
[----:B-1----:R-:W-:Y:S05]  /*2bc0*/  @!P0 BRA `(.L_x_50) ;  /* 0x0000007800308947 */ /* 0x002fea0003800000 */
.L_x_49:
[----:B------:R-:W-:-:S04]  /*2bd0*/  UIADD3 UR4, UPT, UPT, UR7, 0x1, URZ ;  /* 0x0000000107047890 */ /* 0x000fc8000fffe0ff */
[----:B------:R-:W-:-:S04]  /*2be0*/  UISETP.NE.AND UP0, UPT, UR4, 0x2, UPT ;  /* 0x000000020400788c */ /* 0x000fc8000bf05270 */
[----:B------:R-:W-:Y:S02]  /*2bf0*/  USEL UR8, URZ, 0x1, UP0 ;  /* 0x00000001ff087887 */ /* 0x000fe40008000000 */
[----:B------:R-:W-:-:S04]  /*2c00*/  USEL UR4, UR4, URZ, UP0 ;  /* 0x000000ff04047287 */ /* 0x000fc80008000000 */
[----:B------:R-:W-:Y:S01]  /*2c10*/  ULEA UR4, UR4, UR6, 0x3 ;  /* 0x0000000604047291 */ /* 0x000fe2000f8e18ff */
[----:B-1----:R-:W-:-:S04]  /*2c20*/  LOP3.LUT R3, R12, UR8, RZ, 0x3c, !PT ;  /* 0x000000080c037c12 */ /* 0x002fc8000f8e3cff */
[----:B------:R-:W-:-:S04]  /*2c30*/  SHF.L.U32 R0, R3, 0x1f, RZ ;  /* 0x0000001f03007819 */ /* 0x000fc800000006ff */
[----:B------:R-:W1:Y:S02]  /*2c40*/  SYNCS.PHASECHK.TRANS64 P0, [UR4+0xd0], R0 ;  /* 0x0000d000ff0075a7 */ /* 0x000e640008001004 */
[----:B-1----:R-:W-:Y:S05]  /*2c50*/  @P0 EXIT ;  /* 0x000000000000094d */ /* 0x002fea0003800000 */
[----:B------:R-:W-:Y:S02]  /*2c60*/  SHF.L.U32 R3, R3, 0x1f, RZ ;  /* 0x0000001f03037819 */ /* 0x000fe400000006ff */
[----:B------:R-:W-:-:S07]  /*2c70*/  MOV R0, UR4 ;  /* 0x0000000400007c02 */ /* 0x000fce0008000f00 */
.L_x_51:
[----:B-1----:R1:W2:Y:S02]  /*2c80*/  SYNCS.PHASECHK.TRANS64.TRYWAIT P0, [R0+URZ+0xd0], R3 ;  /* 0x0000d003000075a7 */ /* 0x0022a400080011ff */
[----:B--2---:R-:W-:Y:S05]  /*2c90*/  @!P0 NANOSLEEP.SYNCS 0x989680 ;  /* 0x009896800000895d */ /* 0x004fea0003900000 */
[----:B------:R-:W2:Y:S02]  /*2ca0*/  @!P0 SYNCS.PHASECHK.TRANS64 P0, [R0+URZ+0xd0], R3 ;  /* 0x0000d003000085a7 */ /* 0x000ea400080010ff */
[----:B--2---:R-:W-:Y:S05]  /*2cb0*/  @P0 EXIT ;  /* 0x000000000000094d */ /* 0x004fea0003800000 */
[----:B------:R-:W-:Y:S05]  /*2cc0*/  BRA `(.L_x_51) ;  /* 0xfffffffc00ec7947 */ /* 0x000fea000383ffff */
.L_x_44:
[----:B------:R-:W-:-:S09]  /*2cd0*/  UISETP.NE.AND UP1, UPT, UR8, URZ, UPT ;  /* 0x000000ff0800728c */ /* 0x000fd2000bf25270 */
[----:B------:R-:W-:Y:S05]  /*2ce0*/  BRA.U UP1, `(.L_x_52) ;  /* 0x0000000d01b47547 */ /* 0x000fea000b800000 */
[----:B------:R-:W-:Y:S01]  /*2cf0*/  UMOV UR5, 0x40 ;  /* 0x0000004000057882 */ /* 0x000fe20000000000 */
[----:B------:R-:W-:Y:S01]  /*2d00*/  NOP ;  /* 0x0000000000007918 */ /* 0x000fe20000000000 */
[----:B------:R-:W-:Y:S01]  /*2d10*/  ULEA UR5, UR4, UR5, 0x18 ;  /* 0x0000000504057291 */ /* 0x000fe2000f8ec0ff */
[----:B------:R-:W-:Y:S02]  /*2d20*/  UMOV UR6, 0x400 ;  /* 0x0000040000067882 */ /* 0x000fe40000000000 */
[----:B------:R-:W-:-:S06]  /*2d30*/  ULEA UR6, UR4, UR6, 0x18 ;  /* 0x0000000604067291 */ /* 0x000fcc000f8ec0ff */
[----:B------:R-:W1:Y:S02]  /*2d40*/  LDS.U8 R0, [UR5+0x1c] ;  /* 0x00001c05ff007984 */ /* 0x000e640008000000 */
[----:B-1----:R-:W-:-:S13]  /*2d50*/  ISETP.NE.AND P0, PT, R0, RZ, PT ;  /* 0x000000ff0000720c */ /* 0x002fda0003f05270 */
[----:B------:R-:W-:Y:S05]  /*2d60*/  @P0 BRA `(.L_x_53) ;  /* 0x0000000000580947 */ /* 0x000fea0003800000 */
[----:B------:R-:W-:-:S13]  /*2d70*/  ELECT P0, URZ, PT ;  /* 0x0000000000ff782f */ /* 0x000fda0003800000 */
[----:B------:R-:W-:Y:S05]  /*2d80*/  @!P0 BRA `(.L_x_54) ;  /* 0x0000000000608947 */ /* 0x000fea0003800000 */
[----:B------:R-:W-:Y:S01]  /*2d90*/  UMOV UR4, 0x10 ;  /* 0x0000001000047882 */ /* 0x000fe20000000000 */
[----:B------:R-:W-:Y:S01]  /*2da0*/  HFMA2 R0, -RZ, RZ, 0, 5.9604644775390625e-08 ;  /* 0x00000001ff007431 */ /* 0x000fe200000001ff */
[----:B------:R-:W-:-:S03]  /*2db0*/  MOV R2, 0xffff ;  /* 0x0000ffff00027802 */ /* 0x000fc60000000f00 */
[----:B------:R-:W-:Y:S04]  /*2dc0*/  DEPBAR.LE SB1, 0x36 ;  /* 0x00009d800000791a */ /* 0x000fe80000000000 */
[----:B------:R-:W1:Y:S02]  /*2dd0*/  UTCATOMSWS.FIND_AND_SET.ALIGN UP0, UR4, UR4 ;  /* 0x00000004000475e3 */ /* 0x000e640008000800 */
[----:B-1----:R-:W-:Y:S01]  /*2de0*/  MOV R3, UR4 ;  /* 0x0000000400037c02 */ /* 0x002fe20008000f00 */
[----:B------:R-:W-:Y:S06]  /*2df0*/  BRA.U UP0, `(.L_x_55) ;  /* 0x0000000100187547 */ /* 0x000fec000b800000 */
.L_x_56:
[----:B------:R-:W-:Y:S05]  /*2e00*/  NANOSLEEP 0x64 ;  /* 0x000000640000795d */ /* 0x000fea0003800000 */
[----:B------:R-:W-:-:S05]  /*2e10*/  UMOV UR4, 0x10 ;  /* 0x0000001000047882 */ /* 0x000fca0000000000 */
[----:B------:R-:W-:Y:S04]  /*2e20*/  DEPBAR.LE SB1, 0x36 ;  /* 0x00009d800000791a */ /* 0x000fe80000000000 */
[----:B------:R-:W1:Y:S02]  /*2e30*/  UTCATOMSWS.FIND_AND_SET.ALIGN UP0, UR4, UR4 ;  /* 0x00000004000475e3 */ /* 0x000e640008000800 */
[----:B-1----:R-:W-:Y:S01]  /*2e40*/  MOV R3, UR4 ;  /* 0x0000000400037c02 */ /* 0x002fe20008000f00 */
[----:B------:R-:W-:Y:S05]  /*2e50*/  BRA.U !UP0, `(.L_x_56) ;  /* 0xfffffffd08e87547 */ /* 0x000fea000b83ffff */
.L_x_55:
[-C--:B------:R-:W-:Y:S02]  /*2e60*/  SHF.L.U32 R2, R2, R3.reuse, RZ ;  /* 0x0000000302027219 */ /* 0x080fe400000006ff */
[----:B------:R-:W-:Y:S01]  /*2e70*/  SHF.L.U32 R0, R0, R3, RZ ;  /* 0x0000000300007219 */ /* 0x000fe200000006ff */
[----:B------:R-:W-:Y:S02]  /*2e80*/  IMAD.SHL.U32 R3, R3, 0x20, RZ ;  /* 0x0000002003037824 */ /* 0x000fe400078e00ff */
[----:B------:R1:W-:Y:S04]  /*2e90*/  ATOMS.OR RZ, [UR5+0x14], R2 ;  /* 0x00001402ffff798c */ /* 0x0003e8000b000005 */
[----:B------:R1:W-:Y:S04]  /*2ea0*/  ATOMS.OR RZ, [UR5+0x18], R0 ;  /* 0x00001800ffff798c */ /* 0x0003e8000b000005 */
[----:B------:R1:W-:Y:S01]  /*2eb0*/  STS [UR6+0x170], R3 ;  /* 0x00017003ff007988 */ /* 0x0003e20008000806 */
[----:B------:R-:W-:Y:S05]  /*2ec0*/  BRA `(.L_x_54) ;  /* 0x0000000000107947 */ /* 0x000fea0003800000 */
.L_x_53:
[----:B------:R-:W-:Y:S02]  /*2ed0*/  MOV R0, 0xffffffff ;  /* 0xffffffff00007802 */ /* 0x000fe40000000f00 */
[----:B------:R-:W-:-:S03]  /*2ee0*/  MOV R2, 0x2f10 ;  /* 0x00002f1000027802 */ /* 0x000fc60000000f00 */
[----:B------:R1:W-:Y:S04]  /*2ef0*/  STS [UR6+0x170], R0 ;  /* 0x00017000ff007988 */ /* 0x0003e80008000806 */
[----:B-1-3-5:R-:W-:Y:S05]  /*2f00*/  CALL.REL.NOINC `($__internal_1_$__cuda_sm10x_tcgen05_guardrail_trap_phase_invalid_during_alloc) ;  /* 0x0000007800f07944 */ /* 0x02afea0003c00000 */
.L_x_54:
[----:B------:R-:W-:Y:S05]  /*2f10*/  WARPSYNC.ALL ;  /* 0x0000000000007948 */ /* 0x000fea0003800000 */
[----:B------:R-:W2:Y:S01]  /*2f20*/  S2UR UR5, SR_CgaCtaId ;  /* 0x00000000000579c3 */ /* 0x000ea20000008800 */
[----:B------:R-:W-:Y:S01]  /*2f30*/  UMOV UR4, 0x400 ;  /* 0x0000040000047882 */ /* 0x000fe20000000000 */
[----:B------:R-:W-:-:S06]  /*2f40*/  NOP ;  /* 0x0000000000007918 */ /* 0x000fcc0000000000 */
[----:B------:R-:W-:Y:S06]  /*2f50*/  BAR.ARV 0x6, 0xa0 ;  /* 0x0182800000007b1d */ /* 0x000fec0000002000 */
[----:B------:R-:W4:Y:S01]  /*2f60*/  LDCU UR7, c[0x0][0x38c] ;  /* 0x00007180ff0777ac */ /* 0x000f220008000800 */
[----:B------:R-:W-:Y:S01]  /*2f70*/  IMAD.MOV.U32 R11, RZ, RZ, 0x1 ;  /* 0x00000001ff0b7424 */ /* 0x000fe200078e00ff */
[----:B------:R-:W-:Y:S01]  /*2f80*/  CS2R R8, SRZ ;  /* 0x0000000000087805 */ /* 0x000fe2000001ff00 */
[----:B------:R-:W-:Y:S01]  /*2f90*/  IMAD.MOV.U32 R10, RZ, RZ, RZ ;  /* 0x000000ffff0a7224 */ /* 0x000fe200078e00ff */
[----:B------:R-:W3:Y:S01]  /*2fa0*/  LDCU UR6, c[0x0][0x38c] ;  /* 0x00007180ff0677ac */ /* 0x000ee20008000800 */
[----:B------:R-:W-:Y:S01]  /*2fb0*/  UMOV UR15, URZ ;  /* 0x000000ff000f7c82 */ /* 0x000fe20008000000 */
[----:B------:R-:W-:Y:S01]  /*2fc0*/  UMOV UR14, URZ ;  /* 0x000000ff000e7c82 */ /* 0x000fe20008000000 */
[----:B--2---:R-:W-:Y:S01]  /*2fd0*/  ULEA UR5, UR5, UR4, 0x18 ;  /* 0x0000000405057291 */ /* 0x004fe2000f8ec0ff */
[----:B------:R-:W-:Y:S01]  /*2fe0*/  UMOV UR24, 0x0 ;  /* 0x0000000000187882 */ /* 0x000fe20000000000 */
[----:B------:R-:W-:-:S02]  /*2ff0*/  UMOV UR25, 0x8100490 ;  /* 0x0810049000197882 */ /* 0x000fc40000000000 */
[----:B------:R-:W-:Y:S02]  /*3000*/  UIADD3 UR10, UPT, UPT, UR5, 0x6400, URZ ;  /* 0x00006400050a7890 */ /* 0x000fe4000fffe0ff */
[----:B------:R-:W-:Y:S02]  /*3010*/  UIADD3 UR11, UPT, UPT, UR5, 0x26400, URZ ;  /* 0x00026400050b7890 */ /* 0x000fe4000fffe0ff */
[----:B----4-:R-:W-:Y:S01]  /*3020*/  UIADD3 UR7, UPT, UPT, UR7, 0x3f, URZ ;  /* 0x0000003f07077890 */ /* 0x010fe2000fffe0ff */
[----:B-1----:R-:W1:Y:S01]  /*3030*/  LDS R0, [UR5+0x170] ;  /* 0x00017005ff007984 */ /* 0x002e620008000800 */
[----:B------:R-:W-:Y:S02]  /*3040*/  USHF.R.U32.HI UR10, URZ, 0x4, UR10 ;  /* 0x00000004ff0a7899 */ /* 0x000fe4000801160a */
[----:B------:R-:W-:Y:S02]  /*3050*/  USHF.R.S32.HI UR4, URZ, 0x1f, UR7 ;  /* 0x0000001fff047899 */ /* 0x000fe40008011407 */
[----:B------:R-:W-:-:S02]  /*3060*/  USHF.R.U32.HI UR11, URZ, 0x4, UR11 ;  /* 0x00000004ff0b7899 */ /* 0x000fc4000801160b */
[----:B------:R-:W-:Y:S02]  /*3070*/  ULEA.HI UR4, UR4, UR7, URZ, 0x6 ;  /* 0x0000000704047291 */ /* 0x000fe4000f8f30ff */
[----:B------:R-:W-:Y:S02]  /*3080*/  ULOP3.LUT UR10, UR10, 0x3fff, URZ, 0xc0, !UPT ;  /* 0x00003fff0a0a7892 */ /* 0x000fe4000f8ec0ff */
[----:B------:R-:W-:Y:S02]  /*3090*/  USHF.R.S32.HI UR4, URZ, 0x6, UR4 ;  /* 0x00000006ff047899 */ /* 0x000fe40008011404 */
[----:B------:R-:W-:Y:S02]  /*30a0*/  ULOP3.LUT UR11, UR11, 0x3fff, URZ, 0xc0, !UPT ;  /* 0x00003fff0b0b7892 */ /* 0x000fe4000f8ec0ff */
[----:B------:R-:W-:Y:S01]  /*30b0*/  UISETP.LT.AND UP0, UPT, UR4, 0x1, UPT ;  /* 0x000000010400788c */ /* 0x000fe2000bf01270 */
[----:B------:R-:W-:Y:S01]  /*30c0*/  UMOV UR22, 0x0 ;  /* 0x0000000000167882 */ /* 0x000fe20000000000 */
[----:B------:R-:W-:-:S02]  /*30d0*/  UMOV UR23, 0x8100490 ;  /* 0x0810049000177882 */ /* 0x000fc40000000000 */
[----:B------:R-:W-:Y:S02]  /*30e0*/  USEL UR9, UR4, 0x1, !UP0 ;  /* 0x0000000104097887 */ /* 0x000fe4000c000000 */
[----:B------:R-:W-:Y:S02]  /*30f0*/  ULOP3.LUT UR10, UR10, 0x10000, URZ, 0xfc, !UPT ;  /* 0x000100000a0a7892 */ /* 0x000fe4000f8efcff */
[----:B------:R-:W-:Y:S02]  /*3100*/  ULOP3.LUT UR11, UR11, 0x10000, URZ, 0xfc, !UPT ;  /* 0x000100000b0b7892 */ /* 0x000fe4000f8efcff */
[----:B------:R-:W-:Y:S02]  /*3110*/  UIADD3 UR9, UPT, UPT, -UR9, URZ, URZ ;  /* 0x000000ff09097290 */ /* 0x000fe4000fffe1ff */
[----:B---3--:R-:W-:Y:S01]  /*3120*/  UISETP.GE.AND UP3, UPT, UR6, 0x1, UPT ;  /* 0x000000010600788c */ /* 0x008fe2000bf66270 */
[----:B------:R-:W-:Y:S01]  /*3130*/  UMOV UR20, 0x0 ;  /* 0x0000000000147882 */ /* 0x000fe20000000000 */
[----:B------:R-:W-:Y:S01]  /*3140*/  UMOV UR21, 0x8100490 ;  /* 0x0810049000157882 */ /* 0x000fe20000000000 */
[----:B------:R-:W-:Y:S01]  /*3150*/  UMOV UR18, 0x0 ;  /* 0x0000000000127882 */ /* 0x000fe20000000000 */
[----:B------:R-:W-:Y:S01]  /*3160*/  UMOV UR19, 0x8100490 ;  /* 0x0810049000137882 */ /* 0x000fe20000000000 */
[----:B-1----:R-:W-:-:S15]  /*3170*/  R2UR UR16, R0 ;  /* 0x00000000001072ca */ /* 0x002fde00000e0000 */
.L_x_63:
[----:B------:R-:W-:Y:S02]  /*3180*/  LEA R0, R10, UR5, 0x3 ;  /* 0x000000050a007c11 */ /* 0x000fe4000f8e18ff */
[----:B------:R-:W-:Y:S02]  /*3190*/  SHF.L.U32 R5, R9, 0x1f, RZ ;  /* 0x0000001f09057819 */ /* 0x000fe400000006ff */
[----:B------:R-:W-:Y:S01]  /*31a0*/  PLOP3.LUT P0, PT, PT, PT, UP3, 0x80, 0x8 ;  /* 0x000000000008781c */ /* 0x000fe20003f0f038 */
[----:B------:R-:W-:Y:S01]  /*31b0*/  VIADD R3, R0, 0xd0 ;  /* 0x000000d000037836 */ /* 0x000fe20000000000 */
[----:B-1----:R-:W1:Y:S02]  /*31c0*/  SYNCS.PHASECHK.TRANS64.TRYWAIT P1, [R0+URZ+0xc0], R5 ;  /* 0x0000c005000075a7 */ /* 0x002e6400080211ff */
[----:B-1-3--:R-:W-:Y:S09]  /*31d0*/  @!P1 BRA `(.L_x_57) ;  /* 0x0000007000c49947 */ /* 0x00aff20003800000 */
.L_x_139:
[----:B------:R-:W-:Y:S01]  /*31e0*/  LEA R4, R10, UR5, 0x4 ;  /* 0x000000050a047c11 */ /* 0x000fe2000f8e20ff */
[----:B------:R-:W-:Y:S01]  /*31f0*/  @UP3 ULEA UR6, UR14, UR5, 0x3 ;  /* 0x000000050e063291 */ /* 0x000fe2000f8e18ff */
[----:B------:R-:W-:Y:S01]  /*3200*/  PLOP3.LUT P2, PT, PT, PT, PT, 0x80, 0x8 ;  /* 0x000000000008781c */ /* 0x000fe20003f4f070 */
[----:B------:R-:W-:Y:S01]  /*3210*/  ULEA UR7, UR15, UR5, 0x3 ;  /* 0x000000050f077291 */ /* 0x000fe2000f8e18ff */
[----:B------:R-:W-:Y:S01]  /*3220*/  PRMT R3, RZ, 0x654, R3 ;  /* 0x00000654ff037816 */ /* 0x000fe20000000003 */
[----:B------:R-:W-:Y:S01]  /*3230*/  ULEA UR8, UR15, UR16, 0x6 ;  /* 0x000000100f087291 */ /* 0x000fe2000f8e30ff */
[----:B-1----:R-:W1:Y:S01]  /*3240*/  LDS.128 R4, [R4+0x150] ;  /* 0x0001500004047984 */ /* 0x002e620000000c00 */
[----:B------:R-:W-:Y:S02]  /*3250*/  @P0 SHF.L.U32 R2, R8, 0x1f, RZ ;  /* 0x0000001f08020819 */ /* 0x000fe400000006ff */
[----:B------:R-:W-:Y:S01]  /*3260*/  SHF.L.U32 R0, R11, 0x1f, RZ ;  /* 0x0000001f0b007819 */ /* 0x000fe200000006ff */
[----:B------:R-:W-:Y:S01]  /*3270*/  @!PT LDS RZ, [RZ] ;  /* 0x00000000fffff984 */ /* 0x000fe20000000800 */
[----:B------:R-:W-:Y:S01]  /*3280*/  @!PT LDS RZ, [RZ] ;  /* 0x00000000fffff984 */ /* 0x000fe20000000800 */
[----:B------:R-:W-:Y:S01]  /*3290*/  @!PT LDS RZ, [RZ] ;  /* 0x00000000fffff984 */ /* 0x000fe20000000800 */
[----:B------:R-:W-:Y:S01]  /*32a0*/  @!PT LDS RZ, [RZ] ;  /* 0x00000000fffff984 */ /* 0x000fe20000000800 */
[----:B------:R2:W-:Y:S06]  /*32b0*/  MEMBAR.ALL.CTA ;  /* 0x0000000000007992 */ /* 0x0005ec0000008000 */
[----:B--2---:R-:W2:Y:S02]  /*32c0*/  FENCE.VIEW.ASYNC.S ;  /* 0x00000000000073c6 */ /* 0x004ea40000000000 */
[----:B--2---:R2:W-:Y:S01]  /*32d0*/  SYNCS.ARRIVE.TRANS64.RED.A1T0 RZ, [R3+URZ], RZ ;  /* 0x000000ff03ff79a7 */ /* 0x0045e200081004ff */
[----:B------:R2:W3:Y:S01]  /*32e0*/  @P0 SYNCS.PHASECHK.TRANS64.TRYWAIT P2, [UR6], R2 ;  /* 0x00000002ff0005a7 */ /* 0x0004e20008041106 */
[----:B-1----:R-:W-:Y:S01]  /*32f0*/  LOP3.LUT P1, RZ, R6, 0x1, RZ, 0xc0, !PT ;  /* 0x0000000106ff7812 */ /* 0x002fe2000782c0ff */
[----:B------:R-:W1:Y:S02]  /*3300*/  SYNCS.PHASECHK.TRANS64.TRYWAIT P0, [UR7+0x100], R0 ;  /* 0x00010000ff0075a7 */ /* 0x000e640008001107 */
[----:B-123--:R-:W-:Y:S10]  /*3310*/  @!P0 BRA `(.L_x_58) ;  /* 0x0000007000888947 */ /* 0x00eff40003800000 */
.L_x_141:
[----:B------:R-:W-:Y:S01]  /*3320*/  IADD3 R10, PT, PT, R10, 0x1, RZ ;  /* 0x000000010a0a7810 */ /* 0x000fe20007ffe0ff */
[----:B------:R-:W-:Y:S06]  /*3330*/  BRA.U !UP3, `(.L_x_59) ;  /* 0x000000010bc07547 */ /* 0x000fec000b800000 */
[----:B------:R-:W-:Y:S01]  /*3340*/  UPLOP3.LUT UP4, UPT, UPT, UPT, UPT, 0x40, 0x4 ;  /* 0x000000000004789c */ /* 0x000fe20003f8e870 */
[----:B------:R-:W-:Y:S01]  /*3350*/  UMOV UR13, UR9 ;  /* 0x00000009000d7c82 */ /* 0x000fe20008000000 */
[----:B------:R-:W-:Y:S01]  /*3360*/  UMOV UR12, UR4 ;  /* 0x00000004000c7c82 */ /* 0x000fe20008000000 */
[----:B------:R-:W-:-:S08]  /*3370*/  UMOV UR17, UR14 ;  /* 0x0000000e00117c82 */ /* 0x000fd00008000000 */
.L_x_62:
[----:B------:R-:W-:Y:S02]  /*3380*/  UIADD3 UR13, UPT, UPT, UR13, 0x1, URZ ;  /* 0x000000010d0d7890 */ /* 0x000fe4000fffe0ff */
[----:B--2---:R-:W-:Y:S02]  /*3390*/  ULEA UR6, UR17, UR5, 0x3 ;  /* 0x0000000511067291 */ /* 0x004fe4000f8e18ff */
[----:B------:R-:W-:Y:S01]  /*33a0*/  UISETP.NE.AND UP0, UPT, UR13, URZ, UPT ;  /* 0x000000ff0d00728c */ /* 0x000fe2000bf05270 */
[----:B---3--:R-:W-:Y:S10]  /*33b0*/  @P2 BRA `(.L_x_60) ;  /* 0x00000000000c2947 */ /* 0x008ff40003800000 */
[----:B-1----:R-:W-:Y:S04]  /*33c0*/  SHF.L.U32 R3, R8, 0x1f, RZ ;  /* 0x0000001f08037819 */ /* 0x002fe800000006ff */
[----:B------:R-:W1:Y:S02]  /*33d0*/  SYNCS.PHASECHK.TRANS64.TRYWAIT P0, [UR6], R3 ;  /* 0x00000003ff0075a7 */ /* 0x000e640008001106 */
[----:B-1----:R-:W-:Y:S05]  /*33e0*/  @!P0 BRA `(.L_x_61) ;  /* 0x00000070006c8947 */ /* 0x002fea0003800000 */
.L_x_60:
[----:B------:R-:W-:Y:S01]  /*33f0*/  UISETP.NE.AND UP1, UPT, UR12, 0x1, UPT ;  /* 0x000000010c00788c */ /* 0x000fe2000bf25270 */
[----:B------:R-:W-:Y:S01]  /*3400*/  PLOP3.LUT P2, PT, PT, PT, PT, 0x80, 0x8 ;  /* 0x000000000008781c */ /* 0x000fe20003f4f070 */
[----:B------:R-:W-:Y:S02]  /*3410*/  UIADD3 UR14, UPT, UPT, UR17, 0x1, URZ ;  /* 0x00000001110e7890 */ /* 0x000fe4000fffe0ff */
[----:B------:R-:W-:Y:S02]  /*3420*/  ULEA UR28, UR17, UR11, 0x9 ;  /* 0x0000000b111c7291 */ /* 0x000fe4000f8e48ff */
[----:B------:R-:W-:Y:S01]  /*3430*/  UISETP.NE.AND UP2, UPT, UR14, 0x8, UPT ;  /* 0x000000080e00788c */ /* 0x000fe2000bf45270 */
[----:B------:R-:W-:Y:S01]  /*3440*/  PLOP3.LUT P0, PT, PT, PT, UP1, 0x80, 0x8 ;  /* 0x000000000008781c */ /* 0x000fe20003f0f018 */
[----:B------:R-:W-:Y:S02]  /*3450*/  UIADD3 UR40, UPT, UPT, UR28, 0x2, URZ ;  /* 0x000000021c287890 */ /* 0x000fe4000fffe0ff */
[----:B------:R-:W-:Y:S02]  /*3460*/  USEL UR27, URZ, 0x1, UP2 ;  /* 0x00000001ff1b7887 */ /* 0x000fe40009000000 */
[----:B------:R-:W-:Y:S02]  /*3470*/  USEL UR14, UR14, URZ, UP2 ;  /* 0x000000ff0e0e7287 */ /* 0x000fe40009000000 */
[----:B------:R-:W-:Y:S02]  /*3480*/  UIADD3 UR36, UPT, UPT, UR28, 0x4, URZ ;  /* 0x000000041c247890 */ /* 0x000fe4000fffe0ff */
[----:B------:R-:W-:Y:S01]  /*3490*/  @UP1 ULEA UR26, UR14, UR5, 0x3 ;  /* 0x000000050e1a1291 */ /* 0x000fe2000f8e18ff */
[----:B------:R-:W-:Y:S01]  /*34a0*/  LOP3.LUT R8, R8, UR27, RZ, 0x3c, !PT ;  /* 0x0000001b08087c12 */ /* 0x000fe2000f8e3cff */
[----:B------:R-:W-:Y:S02]  /*34b0*/  UIADD3 UR32, UPT, UPT, UR28, 0x6, URZ ;  /* 0x000000061c207890 */ /* 0x000fe4000fffe0ff */
[----:B------:R-:W-:Y:S01]  /*34c0*/  UIADD3 UR6, UPT, UPT, UR6, 0x40, URZ ;  /* 0x0000004006067890 */ /* 0x000fe2000fffe0ff */
[----:B-1----:R-:W-:Y:S01]  /*34d0*/  @P0 SHF.L.U32 R0, R8, 0x1f, RZ ;  /* 0x0000001f08000819 */ /* 0x002fe200000006ff */
[----:B------:R-:W-:Y:S01]  /*34e0*/  UIADD3 UR12, UPT, UPT, UR12, -0x1, URZ ;  /* 0xffffffff0c0c7890 */ /* 0x000fe2000fffe0ff */
[----:B------:R-:W-:Y:S02]  /*34f0*/  UMOV UR29, 0x40004040 ;  /* 0x40004040001d7882 */ /* 0x000fe40000000000 */
[----:B------:R2:W3:Y:S01]  /*3500*/  @P0 SYNCS.PHASECHK.TRANS64.TRYWAIT P2, [UR26], R0 ;  /* 0x00000000ff0005a7 */ /* 0x0004e2000804111a */
[----:B------:R-:W-:Y:S01]  /*3510*/  ULEA UR26, UR17, UR10, 0xa ;  /* 0x0000000a111a7291 */ /* 0x000fe2000f8e50ff */
[----:B------:R-:W-:Y:S01]  /*3520*/  UMOV UR27, 0x40004040 ;  /* 0x40004040001b7882 */ /* 0x000fe20000000000 */
[----:B------:R-:W-:Y:S02]  /*3530*/  UMOV UR41, 0x40004040 ;  /* 0x4000404000297882 */ /* 0x000fe40000000000 */
[----:B------:R-:W-:Y:S02]  /*3540*/  UIADD3 UR38, UPT, UPT, UR26, 0x2, URZ ;  /* 0x000000021a267890 */ /* 0x000fe4000fffe0ff */
[----:B------:R-:W-:Y:S02]  /*3550*/  UIADD3 UR34, UPT, UPT, UR26, 0x4, URZ ;  /* 0x000000041a227890 */ /* 0x000fe4000fffe0ff */
[----:B------:R-:W-:Y:S01]  /*3560*/  UIADD3 UR30, UPT, UPT, UR26, 0x6, URZ ;  /* 0x000000061a1e7890 */ /* 0x000fe2000fffe0ff */
[----:B------:R2:W-:Y:S01]  /*3570*/  UTCHMMA gdesc[UR26], gdesc[UR28], tmem[UR8], tmem[UR24], idesc[UR25], UP4 ;  /* 0x00ff181c1a0075ea */ /* 0x0005e2000a000008 */
[----:B------:R-:W-:Y:S01]  /*3580*/  UPLOP3.LUT UP4, UPT, UPT, UPT, UPT, 0x80, 0x8 ;  /* 0x000000000008789c */ /* 0x000fe20003f8f070 */
[----:B------:R-:W-:Y:S01]  /*3590*/  UMOV UR39, 0x40004040 ;  /* 0x4000404000277882 */ /* 0x000fe20000000000 */
[----:B------:R-:W-:Y:S01]  /*35a0*/  UMOV UR37, 0x40004040 ;  /* 0x4000404000257882 */ /* 0x000fe20000000000 */
[----:B------:R2:W-:Y:S01]  /*35b0*/  UTCHMMA gdesc[UR38], gdesc[UR40], tmem[UR8], tmem[UR22], idesc[UR23], UPT ;  /* 0x00ff1628260075ea */ /* 0x0005e2000b800008 */
[----:B------:R-:W-:Y:S01]  /*35c0*/  UMOV UR35, 0x40004040 ;  /* 0x4000404000237882 */ /* 0x000fe20000000000 */
[----:B------:R-:W-:Y:S01]  /*35d0*/  UMOV UR33, 0x40004040 ;  /* 0x4000404000217882 */ /* 0x000fe20000000000 */
[----:B------:R-:W-:Y:S01]  /*35e0*/  UMOV UR31, 0x40004040 ;  /* 0x40004040001f7882 */ /* 0x000fe20000000000 */
[----:B------:R2:W-:Y:S01]  /*35f0*/  UTCHMMA gdesc[UR34], gdesc[UR36], tmem[UR8], tmem[UR20], idesc[UR21], UPT ;  /* 0x00ff1424220075ea */ /* 0x0005e2000b800008 */
[----:B------:R2:W-:Y:S01]  /*3600*/  UTCHMMA gdesc[UR30], gdesc[UR32], tmem[UR8], tmem[UR18], idesc[UR19], UPT ;  /* 0x00ff12201e0075ea */ /* 0x0005e2000b800008 */
[----:B------:R2:W-:Y:S01]  /*3610*/  UTCBAR [UR6], URZ ;  /* 0x000000ff060073e9 */ /* 0x0005e200080000ff */
[----:B------:R-:W-:Y:S01]  /*3620*/  UMOV UR17, UR14 ;  /* 0x0000000e00117c82 */ /* 0x000fe20008000000 */
[----:B------:R-:W-:Y:S05]  /*3630*/  BRA.U UP0, `(.L_x_62) ;  /* 0xfffffffd00507547 */ /* 0x000fea000b83ffff */
.L_x_59:
[----:B------:R-:W-:Y:S01]  /*3640*/  UIADD3 UR15, UPT, UPT, UR15, 0x1, URZ ;  /* 0x000000010f0f7890 */ /* 0x000fe2000fffe0ff */
[C---:B------:R-:W-:Y:S01]  /*3650*/  ISETP.NE.AND P0, PT, R10.reuse, 0x2, PT ;  /* 0x000000020a00780c */ /* 0x040fe20003f05270 */
[----:B------:R-:W-:Y:S02]  /*3660*/  UIADD3 UR7, UPT, UPT, UR7, 0xe0, URZ ;  /* 0x000000e007077890 */ /* 0x000fe4000fffe0ff */
[----:B------:R-:W-:Y:S01]  /*3670*/  UISETP.NE.AND UP0, UPT, UR15, 0x4, UPT ;  /* 0x000000040f00788c */ /* 0x000fe2000bf05270 */
[----:B-12---:R-:W-:Y:S02]  /*3680*/  SEL R0, RZ, 0x1, P0 ;  /* 0x00000001ff007807 */ /* 0x006fe40000000000 */
[----:B------:R-:W-:Y:S01]  /*3690*/  SEL R10, R10, RZ, P0 ;  /* 0x000000ff0a0a7207 */ /* 0x000fe20000000000 */
[----:B------:R-:W-:Y:S01]  /*36a0*/  USEL UR6, URZ, 0x1, UP0 ;  /* 0x00000001ff067887 */ /* 0x000fe20008000000 */
[----:B------:R-:W-:Y:S01]  /*36b0*/  LOP3.LUT R9, R9, R0, RZ, 0x3c, !PT ;  /* 0x0000000009097212 */ /* 0x000fe200078e3cff */
[----:B------:R-:W-:Y:S01]  /*36c0*/  USEL UR15, UR15, URZ, UP0 ;  /* 0x000000ff0f0f7287 */ /* 0x000fe20008000000 */
[----:B------:R1:W-:Y:S03]  /*36d0*/  UTCBAR [UR7], URZ ;  /* 0x000000ff070073e9 */ /* 0x0003e600080000ff */
[----:B------:R-:W-:Y:S01]  /*36e0*/  LOP3.LUT R11, R11, UR6, RZ, 0x3c, !PT ;  /* 0x000000060b0b7c12 */ /* 0x000fe2000f8e3cff */
[----:B------:R-:W-:Y:S07]  /*36f0*/  @P1 BRA `(.L_x_63) ;  /* 0xfffffff800a01947 */ /* 0x000fee000383ffff */
[----:B------:R-:W2:Y:S01]  /*3700*/  S2UR UR4, SR_CgaCtaId ;  /* 0x00000000000479c3 */ /* 0x000ea20000008800 */
[----:B------:R-:W-:Y:S01]  /*3710*/  ELECT P0, URZ, PT ;  /* 0x0000000000ff782f */ /* 0x000fe20003800000 */
[----:B------:R-:W-:Y:S01]  /*3720*/  IMAD.MOV.U32 R0, RZ, RZ, 0x1 ;  /* 0x00000001ff007424 */ /* 0x000fe200078e00ff */
[----:B------:R-:W-:Y:S01]  /*3730*/  UIADD3 UR5, UPT, UPT, UR5, 0x100, URZ ;  /* 0x0000010005057890 */ /* 0x000fe2000fffe0ff */
[----:B------:R-:W-:Y:S01]  /*3740*/  SHF.L.U32 R3, R11, 0x1f, RZ ;  /* 0x0000001f0b037819 */ /* 0x000fe200000006ff */
[----:B------:R-:W-:-:S03]  /*3750*/  UMOV UR6, 0x40 ;  /* 0x0000004000067882 */ /* 0x000fc60000000000 */
[----:B------:R-:W-:Y:S01]  /*3760*/  UVIRTCOUNT.DEALLOC.SMPOOL 0x80 ;  /* 0x000000800000784c */ /* 0x000fe20000000000 */
[----:B--2---:R-:W-:Y:S02]  /*3770*/  ULEA UR4, UR4, UR6, 0x18 ;  /* 0x0000000604047291 */ /* 0x004fe4000f8ec0ff */
[----:B------:R-:W-:-:S07]  /*3780*/  ULEA UR6, UR15, UR5, 0x3 ;  /* 0x000000050f067291 */ /* 0x000fce000f8e18ff */
[----:B------:R2:W-:Y:S02]  /*3790*/  @P0 STS.U8 [UR4+0x1c], R0 ;  /* 0x00001c00ff000988 */ /* 0x0005e40008000004 */
[----:B------:R-:W4:Y:S02]  /*37a0*/  SYNCS.PHASECHK.TRANS64.TRYWAIT P0, [UR6], R3 ;  /* 0x00000003ff0075a7 */ /* 0x000f240008001106 */
[----:B--2-4-:R-:W-:Y:S05]  /*37b0*/  @!P0 BRA `(.L_x_64) ;  /* 0x0000006c00908947 */ /* 0x014fea0003800000 */
.L_x_144:
[----:B-1----:R-:W-:-:S04]  /*37c0*/  UIADD3 UR7, UPT, UPT, UR15, 0x1, URZ ;  /* 0x000000010f077890 */ /* 0x002fc8000fffe0ff */
[----:B------:R-:W-:-:S04]  /*37d0*/  UISETP.NE.AND UP0, UPT, UR7, 0x4, UPT ;  /* 0x000000040700788c */ /* 0x000fc8000bf05270 */
[----:B------:R-:W-:Y:S02]  /*37e0*/  USEL UR8, URZ, 0x1, UP0 ;  /* 0x00000001ff087887 */ /* 0x000fe40008000000 */
[----:B------:R-:W-:-:S04]  /*37f0*/  USEL UR7, UR7, URZ, UP0 ;  /* 0x000000ff07077287 */ /* 0x000fc80008000000 */
[----:B------:R-:W-:Y:S01]  /*3800*/  ULEA UR6, UR7, UR5, 0x3 ;  /* 0x0000000507067291 */ /* 0x000fe2000f8e18ff */
[----:B------:R-:W-:-:S04]  /*3810*/  LOP3.LUT R2, R11, UR8, RZ, 0x3c, !PT ;  /* 0x000000080b027c12 */ /* 0x000fc8000f8e3cff */
[----:B--2---:R-:W-:-:S04]  /*3820*/  SHF.L.U32 R3, R2, 0x1f, RZ ;  /* 0x0000001f02037819 */ /* 0x004fc800000006ff */
[----:B------:R-:W1:Y:S02]  /*3830*/  SYNCS.PHASECHK.TRANS64.TRYWAIT P0, [UR6], R3 ;  /* 0x00000003ff0075a7 */ /* 0x000e640008001106 */
[----:B-1----:R-:W-:Y:S05]  /*3840*/  @!P0 BRA `(.L_x_65) ;  /* 0x0000006c00848947 */ /* 0x002fea0003800000 */
.L_x_146:
        /* <DEDUP_REMOVED lines=9> */
.L_x_148:
[----:B------:R-:W-:-:S04]  /*38e0*/  UIADD3 UR7, UPT, UPT, UR7, 0x1, URZ ;  /* 0x0000000107077890 */ /* 0x000fc8000fffe0ff */
[----:B------:R-:W-:-:S04]  /*38f0*/  UISETP.NE.AND UP0, UPT, UR7, 0x4, UPT ;  /* 0x000000040700788c */ /* 0x000fc8000bf05270 */
[----:B------:R-:W-:Y:S02]  /*3900*/  USEL UR6, URZ, 0x1, UP0 ;  /* 0x00000001ff067887 */ /* 0x000fe40008000000 */
[----:B------:R-:W-:-:S04]  /*3910*/  USEL UR7, UR7, URZ, UP0 ;  /* 0x000000ff07077287 */ /* 0x000fc80008000000 */
[----:B------:R-:W-:Y:S01]  /*3920*/  ULEA UR7, UR7, UR5, 0x3 ;  /* 0x0000000507077291 */ /* 0x000fe2000f8e18ff */
[----:B-1----:R-:W-:-:S04]  /*3930*/  LOP3.LUT R3, R2, UR6, RZ, 0x3c, !PT ;  /* 0x0000000602037c12 */ /* 0x002fc8000f8e3cff */
[----:B------:R-:W-:-:S04]  /*3940*/  SHF.L.U32 R3, R3, 0x1f, RZ ;  /* 0x0000001f03037819 */ /* 0x000fc800000006ff */
[----:B------:R-:W1:Y:S02]  /*3950*/  SYNCS.PHASECHK.TRANS64.TRYWAIT P0, [UR7], R3 ;  /* 0x00000003ff0075a7 */ /* 0x000e640008001107 */
[----:B-1----:R-:W-:Y:S05]  /*3960*/  @!P0 BRA `(.L_x_67) ;  /* 0x0000006c006c8947 */ /* 0x002fea0003800000 */
.L_x_150:
[----:B------:R-:W-:Y:S01]  /*3970*/  NOP ;  /* 0x0000000000007918 */ /* 0x000fe20000000000 */
[----:B-1----:R-:W1:Y:S01]  /*3980*/  LDS R0, [UR4+0x14] ;  /* 0x00001404ff007984 */ /* 0x002e620008000800 */
[----:B------:R-:W-:Y:S01]  /*3990*/  ULOP3.LUT UR6, UR16, 0xffff, URZ, 0xc0, !UPT ;  /* 0x0000ffff10067892 */ /* 0x000fe2000f8ec0ff */
[----:B------:R-:W-:Y:S01]  /*39a0*/  UMOV UR8, 0xffff ;  /* 0x0000ffff00087882 */ /* 0x000fe20000000000 */
[----:B------:R-:W-:Y:S02]  /*39b0*/  UMOV UR5, 0x1 ;  /* 0x0000000100057882 */ /* 0x000fe40000000000 */
[----:B------:R-:W-:-:S04]  /*39c0*/  USHF.R.U32.HI UR6, URZ, 0x5, UR6 ;  /* 0x00000005ff067899 */ /* 0x000fc80008011606 */
[----:B------:R-:W-:Y:S02]  /*39d0*/  USHF.L.U32 UR8, UR8, UR6, URZ ;  /* 0x0000000608087299 */ /* 0x000fe400080006ff */
[----:B------:R-:W-:-:S04]  /*39e0*/  USHF.L.U32 UR5, UR5, UR6, URZ ;  /* 0x0000000605057299 */ /* 0x000fc800080006ff */
[----:B-1----:R-:W-:-:S04]  /*39f0*/  LOP3.LUT R0, R0, UR8, RZ, 0xc0, !PT ;  /* 0x0000000800007c12 */ /* 0x002fc8000f8ec0ff */
[----:B------:R-:W-:-:S13]  /*3a00*/  ISETP.NE.AND P0, PT, R0, UR8, PT ;  /* 0x0000000800007c0c */ /* 0x000fda000bf05270 */
[----:B------:R-:W-:Y:S05]  /*3a10*/  @P0 BRA `(.L_x_68) ;  /* 0x0000000000580947 */ /* 0x000fea0003800000 */
[----:B------:R-:W1:Y:S02]  /*3a20*/  LDS R0, [UR4+0x18] ;  /* 0x00001804ff007984 */ /* 0x000e640008000800 */
[----:B-1----:R-:W-:-:S04]  /*3a30*/  LOP3.LUT R0, R0, UR5, RZ, 0xc0, !PT ;  /* 0x0000000500007c12 */ /* 0x002fc8000f8ec0ff */
[----:B------:R-:W-:-:S13]  /*3a40*/  ISETP.NE.AND P0, PT, R0, UR5, PT ;  /* 0x0000000500007c0c */ /* 0x000fda000bf05270 */
[----:B------:R-:W-:Y:S05]  /*3a50*/  @P0 BRA `(.L_x_69) ;  /* 0x00000000003c0947 */ /* 0x000fea0003800000 */
[----:B------:R-:W1:Y:S01]  /*3a60*/  S2R R2, SR_LANEID ;  /* 0x0000000000027919 */ /* 0x000e620000000000 */
[----:B------:R-:W-:Y:S01]  /*3a70*/  ULOP3.LUT UR8, URZ, UR8, URZ, 0x33, !UPT ;  /* 0x00000008ff087292 */ /* 0x000fe2000f8e33ff */
[----:B------:R-:W-:Y:S01]  /*3a80*/  LOP3.LUT R4, RZ, UR5, RZ, 0x33, !PT ;  /* 0x00000005ff047c12 */ /* 0x000fe2000f8e33ff */
[----:B------:R-:W-:Y:S02]  /*3a90*/  VOTEU.ANY UR7, UPT, PT ;  /* 0x0000000000077886 */ /* 0x000fe400038e0100 */
[----:B------:R-:W-:Y:S01]  /*3aa0*/  UFLO.U32 UR7, UR7 ;  /* 0x00000007000772bd */ /* 0x000fe200080e0000 */
[----:B------:R-:W2:Y:S01]  /*3ab0*/  REDUX UR5, R4 ;  /* 0x00000000040573c4 */ /* 0x000ea20000000000 */
[----:B------:R-:W-:-:S06]  /*3ac0*/  IMAD.U32 R0, RZ, RZ, UR8 ;  /* 0x00000008ff007e24 */ /* 0x000fcc000f8e00ff */
[----:B------:R4:W-:Y:S01]  /*3ad0*/  UTCATOMSWS.AND URZ, UR8 ;  /* 0x0000000800ff79e3 */ /* 0x0009e20008000000 */
[----:B------:R-:W3:Y:S01]  /*3ae0*/  REDUX UR6, R0 ;  /* 0x00000000000673c4 */ /* 0x000ee20000000000 */
[----:B-1----:R-:W-:Y:S01]  /*3af0*/  ISETP.EQ.U32.AND P0, PT, R2, UR7, PT ;  /* 0x0000000702007c0c */ /* 0x002fe2000bf02070 */
[----:B--2---:R-:W-:Y:S01]  /*3b00*/  IMAD.U32 R2, RZ, RZ, UR5 ;  /* 0x00000005ff027e24 */ /* 0x004fe2000f8e00ff */
[----:B---3--:R-:W-:-:S11]  /*3b10*/  MOV R3, UR6 ;  /* 0x0000000600037c02 */ /* 0x008fd60008000f00 */
[----:B------:R4:W-:Y:S04]  /*3b20*/  @P0 ATOMS.AND RZ, [UR4+0x14], R3 ;  /* 0x00001403ffff098c */ /* 0x0009e8000a800004 */
[----:B------:R4:W-:Y:S01]  /*3b30*/  @P0 ATOMS.AND RZ, [UR4+0x18], R2 ;  /* 0x00001802ffff098c */ /* 0x0009e2000a800004 */
[----:B------:R-:W-:Y:S05]  /*3b40*/  BRA `(.L_x_70) ;  /* 0x0000000000147947 */ /* 0x000fea0003800000 */
.L_x_69:
[----:B------:R-:W-:Y:S02]  /*3b50*/  MOV R2, 0x3b70 ;  /* 0x00003b7000027802 */ /* 0x000fe40000000f00 */
[----:B---3-5:R-:W-:Y:S05]  /*3b60*/  CALL.REL.NOINC `($__internal_0_$__cuda_sm10x_tcgen05_guardrail_trap_col_being_dealloced_not_returned_by_alloc) ;  /* 0x0000006c00cc7944 */ /* 0x028fea0003c00000 */
[----:B------:R-:W-:Y:S05]  /*3b70*/  BRA `(.L_x_70) ;  /* 0x0000000000087947 */ /* 0x000fea0003800000 */
.L_x_68:
[----:B------:R-:W-:Y:S02]  /*3b80*/  MOV R2, 0x3ba0 ;  /* 0x00003ba000027802 */ /* 0x000fe40000000f00 */
[----:B---3-5:R-:W-:Y:S05]  /*3b90*/  CALL.REL.NOINC `($__internal_2_$__cuda_sm10x_tcgen05_guardrail_trap_unallocated_columns_being_dealloced) ;  /* 0x0000006c00d87944 */ /* 0x028fea0003c00000 */
.L_x_70:
[----:B------:R-:W-:Y:S01]  /*3ba0*/  NOP ;  /* 0x0000000000007918 */ /* 0x000fe20000000000 */
[----:B----4-:R-:W-:Y:S05]  /*3bb0*/  EXIT ;  /* 0x000000000000794d */ /* 0x010fea0003800000 */
.L_x_52:
[----:B------:R-:W-:-:S09]  /*3bc0*/  UISETP.NE.OR UP3, UPT, UR8, 0x3, UP3 ;  /* 0x000000030800788c */ /* 0x000fd20009f65670 */
[----:B------:R-:W-:Y:S05]  /*3bd0*/  BRA.U UP3, `(.L_x_71) ;  /* 0x0000000d03b07547 */ /* 0x000fea000b800000 */
[----:B------:R-:W1:Y:S01]  /*3be0*/  LDC R0, c[0x0][0xb30] ;  /* 0x0002cc00ff007b82 */ /* 0x000e620000000800 */
[----:B------:R-:W2:Y:S01]  /*3bf0*/  LDCU.64 UR8, c[0x0][0x888] ;  /* 0x00011100ff0877ac */ /* 0x000ea20008000a00 */
[----:B------:R-:W-:Y:S02]  /*3c00*/  HFMA2 R29, -RZ, RZ, 0, 0 ;  /* 0x00000000ff1d7431 */ /* 0x000fe400000001ff */
[----:B------:R-:W-:Y:S01]  /*3c10*/  IMAD.MOV.U32 R31, RZ, RZ, 0x1 ;  /* 0x00000001ff1f7424 */ /* 0x000fe200078e00ff */
[----:B------:R-:W-:Y:S01]  /*3c20*/  MOV R27, 0x2000 ;  /* 0x00002000001b7802 */ /* 0x000fe20000000f00 */
[----:B------:R-:W4:Y:S01]  /*3c30*/  LDCU.64 UR6, c[0x0][0x890] ;  /* 0x00011200ff0677ac */ /* 0x000f220008000a00 */
[----:B------:R-:W-:Y:S01]  /*3c40*/  IMAD.MOV.U32 R30, RZ, RZ, RZ ;  /* 0x000000ffff1e7224 */ /* 0x000fe200078e00ff */
[----:B------:R-:W3:Y:S01]  /*3c50*/  LDC R25, c[0x0][0x370] ;  /* 0x0000dc00ff197b82 */ /* 0x000ee20000000800 */
[----:B------:R-:W-:Y:S01]  /*3c60*/  UMOV UR13, 0x400 ;  /* 0x00000400000d7882 */ /* 0x000fe20000000000 */
[----:B------:R-:W-:-:S02]  /*3c70*/  UPLOP3.LUT UP1, UPT, UPT, UPT, UPT, 0x40, 0x4 ;  /* 0x000000000004789c */ /* 0x000fc40003f2e870 */
[----:B------:R-:W-:Y:S01]  /*3c80*/  ULEA UR13, UR4, UR13, 0x18 ;  /* 0x0000000d040d7291 */ /* 0x000fe2000f8ec0ff */
[----:B------:R-:W-:-:S03]  /*3c90*/  UMOV UR14, URZ ;  /* 0x000000ff000e7c82 */ /* 0x000fc60008000000 */
[----:B------:R-:W3:Y:S01]  /*3ca0*/  LDC R2, c[0x0][0xb0c] ;  /* 0x0002c300ff027b82 */ /* 0x000ee20000000800 */
[----:B--2---:R-:W-:Y:S02]  /*3cb0*/  UISETP.NE.U32.AND UP3, UPT, UR8, URZ, UPT ;  /* 0x000000ff0800728c */ /* 0x004fe4000bf65070 */
[----:B----4-:R-:W-:-:S05]  /*3cc0*/  UISETP.NE.U32.AND UP5, UPT, UR6, URZ, UPT ;  /* 0x000000ff0600728c */ /* 0x010fca000bfa5070 */
[----:B------:R-:W2:Y:S01]  /*3cd0*/  LDC R24, c[0x0][0xb20] ;  /* 0x0002c800ff187b82 */ /* 0x000ea20000000800 */
[----:B-1----:R-:W-:Y:S01]  /*3ce0*/  ISETP.NE.AND P1, PT, R0, 0x1, PT ;  /* 0x000000010000780c */ /* 0x002fe20003f25270 */
[----:B------:R-:W-:Y:S02]  /*3cf0*/  UISETP.NE.AND.EX UP3, UPT, UR9, URZ, UPT, UP3 ;  /* 0x000000ff0900728c */ /* 0x000fe4000bf65330 */
[----:B------:R-:W-:-:S04]  /*3d00*/  UISETP.NE.AND.EX UP5, UPT, UR7, URZ, UPT, UP5 ;  /* 0x000000ff0700728c */ /* 0x000fc8000bfa5350 */
[----:B------:R-:W1:Y:S08]  /*3d10*/  LDC.64 R32, c[0x0][0x348] ;  /* 0x0000d200ff207b82 */ /* 0x000e700000000a00 */
[----:B------:R-:W4:Y:S08]  /*3d20*/  LDC.64 R16, c[0x0][0xb10] ;  /* 0x0002c400ff107b82 */ /* 0x000f300000000a00 */
[----:B------:R-:W1:Y:S08]  /*3d30*/  LDC.64 R6, c[0x0][0xb18] ;  /* 0x0002c600ff067b82 */ /* 0x000e700000000a00 */
[----:B------:R-:W1:Y:S08]  /*3d40*/  LDC.64 R4, c[0x0][0xb28] ;  /* 0x0002ca00ff047b82 */ /* 0x000e700000000a00 */
[----:B--23--:R-:W1:Y:S02]  /*3d50*/  LDC R26, c[0x0][0x374] ;  /* 0x0000dd00ff1a7b82 */ /* 0x00ce640000000800 */
.L_x_80:
[C---:B------:R-:W-:Y:S02]  /*3d60*/  LEA R0, R30.reuse, UR13, 0x3 ;  /* 0x0000000d1e007c11 */ /* 0x040fe4000f8e18ff */
[----:B------:R-:W-:Y:S02]  /*3d70*/  SHF.L.U32 R3, R29, 0x1f, RZ ;  /* 0x0000001f1d037819 */ /* 0x000fe400000006ff */
[----:B------:R-:W-:Y:S02]  /*3d80*/  LEA R20, R30, UR13, 0x4 ;  /* 0x0000000d1e147c11 */ /* 0x000fe4000f8e20ff */
[----:B--2---:R-:W2:Y:S02]  /*3d90*/  SYNCS.PHASECHK.TRANS64.TRYWAIT P0, [R0+URZ+0xc0], R3 ;  /* 0x0000c003000075a7 */ /* 0x004ea400080011ff */
[----:B--2---:R-:W-:Y:S05]  /*3da0*/  @!P0 BRA `(.L_x_72) ;  /* 0x0000006800748947 */ /* 0x004fea0003800000 */
.L_x_151:
[----:B------:R-:W-:Y:S01]  /*3db0*/  ISETP.GE.AND P0, PT, R94, 0x1, PT ;  /* 0x000000015e00780c */ /* 0x000fe20003f06270 */
[----:B------:R-:W3:Y:S01]  /*3dc0*/  LDS.128 R20, [R20+0x150] ;  /* 0x0001500014147984 */ /* 0x000ee20000000c00 */
[----:B--2---:R-:W-:Y:S01]  /*3dd0*/  VIADD R0, R0, 0xd0 ;  /* 0x000000d000007836 */ /* 0x004fe20000000000 */
[----:B------:R-:W-:Y:S01]  /*3de0*/  @!PT LDS RZ, [RZ] ;  /* 0x00000000fffff984 */ /* 0x000fe20000000800 */
[----:B------:R-:W-:Y:S01]  /*3df0*/  @!PT LDS RZ, [RZ] ;  /* 0x00000000fffff984 */ /* 0x000fe20000000800 */
[----:B------:R-:W-:Y:S01]  /*3e00*/  @!PT LDS RZ, [RZ] ;  /* 0x00000000fffff984 */ /* 0x000fe20000000800 */
[----:B------:R-:W-:Y:S01]  /*3e10*/  @!PT LDS RZ, [RZ] ;  /* 0x00000000fffff984 */ /* 0x000fe20000000800 */
[----:B------:R2:W-:Y:S06]  /*3e20*/  MEMBAR.ALL.CTA ;  /* 0x0000000000007992 */ /* 0x0005ec0000008000 */
[----:B--2---:R-:W2:Y:S01]  /*3e30*/  FENCE.VIEW.ASYNC.S ;  /* 0x00000000000073c6 */ /* 0x004ea20000000000 */
[----:B------:R-:W-:Y:S04]  /*3e40*/  PRMT R0, RZ, 0x654, R0 ;  /* 0x00000654ff007816 */ /* 0x000fe80000000000 */
[----:B--2---:R2:W-:Y:S01]  /*3e50*/  SYNCS.ARRIVE.TRANS64.RED.A1T0 RZ, [R0+URZ], RZ ;  /* 0x000000ff00ff79a7 */ /* 0x0045e200081004ff */
[----:B---3--:R-:W-:Y:S11]  /*3e60*/  LOP3.LUT P3, RZ, R22, 0x1, RZ, 0xc0, !PT ;  /* 0x0000000116ff7812 */ /* 0x008ff6000786c0ff */
[----:B------:R-:W-:Y:S02]  /*3e70*/  @!UPT UIADD3 URZ, UPT, UPT, URZ, URZ, URZ ;  /* 0x000000fffffff290 */ /* 0x000fe4000fffe0ff */
[----:B------:R-:W-:Y:S02]  /*3e80*/  @P3 MOV R13, R20 ;  /* 0x00000014000d3202 */ /* 0x000fe40000000f00 */
[----:B------:R-:W-:Y:S01]  /*3e90*/  @P3 LOP3.LUT R8, R21, 0xffff, RZ, 0xc0, !PT ;  /* 0x0000ffff15083812 */ /* 0x000fe200078ec0ff */
[----:B--2---:R-:W-:Y:S06]  /*3ea0*/  @!P0 BRA `(.L_x_73) ;  /* 0x0000000000a48947 */ /* 0x004fec0003800000 */
[----:B-1----:R-:W-:Y:S01]  /*3eb0*/  IMAD.HI.U32 R35, R26, R7, RZ ;  /* 0x000000071a237227 */ /* 0x002fe200078e00ff */
[----:B------:R-:W-:Y:S02]  /*3ec0*/  ISETP.NE.AND P0, PT, R6, 0x1, PT ;  /* 0x000000010600780c */ /* 0x000fe40003f05270 */
[----:B------:R-:W-:Y:S01]  /*3ed0*/  ISETP.NE.AND P2, PT, R94, 0x1, PT ;  /* 0x000000015e00780c */ /* 0x000fe20003f45270 */
[----:B----4-:R-:W-:Y:S01]  /*3ee0*/  IMAD.HI.U32 R34, R25, R16, RZ ;  /* 0x0000001019227227 */ /* 0x010fe200078e00ff */
[----:B------:R-:W-:Y:S02]  /*3ef0*/  SHF.R.U32.HI R35, RZ, R24, R35 ;  /* 0x00000018ff237219 */ /* 0x000fe40000011623 */
[----:B------:R-:W-:Y:S01]  /*3f00*/  ISETP.NE.AND P4, PT, R2, 0x1, PT ;  /* 0x000000010200780c */ /* 0x000fe20003f85270 */
[----:B------:R-:W-:Y:S01]  /*3f10*/  IMAD.HI.U32 R36, R13, R16, RZ ;  /* 0x000000100d247227 */ /* 0x000fe200078e00ff */
[----:B------:R-:W-:Y:S02]  /*3f20*/  SHF.R.U32.HI R34, RZ, R17, R34 ;  /* 0x00000011ff227219 */ /* 0x000fe40000011622 */
[----:B------:R-:W-:Y:S01]  /*3f30*/  SEL R3, R26, R35, !P0 ;  /* 0x000000231a037207 */ /* 0x000fe20004000000 */
[C---:B------:R-:W-:Y:S01]  /*3f40*/  IMAD.HI.U32 R35, R8.reuse, R7, RZ ;  /* 0x0000000708237227 */ /* 0x040fe200078e00ff */
[----:B------:R-:W-:Y:S02]  /*3f50*/  SEL R11, R25, R34, !P4 ;  /* 0x00000022190b7207 */ /* 0x000fe40006000000 */
[----:B------:R-:W-:Y:S01]  /*3f60*/  SHF.R.U32.HI R36, RZ, R17, R36 ;  /* 0x00000011ff247219 */ /* 0x000fe20000011624 */
[----:B------:R-:W-:Y:S01]  /*3f70*/  IMAD.HI.U32 R38, R3, R4, RZ ;  /* 0x0000000403267227 */ /* 0x000fe200078e00ff */
[----:B------:R-:W-:Y:S03]  /*3f80*/  SHF.R.U32.HI R35, RZ, R24, R35 ;  /* 0x00000018ff237219 */ /* 0x000fe60000011623 */
[----:B------:R-:W-:Y:S01]  /*3f90*/  IMAD.HI.U32 R34, R11, R4, RZ ;  /* 0x000000040b227227 */ /* 0x000fe200078e00ff */
[----:B------:R-:W-:Y:S02]  /*3fa0*/  @P2 SHF.R.U32.HI R3, RZ, R5, R38 ;  /* 0x00000005ff032219 */ /* 0x000fe40000011626 */
[----:B------:R-:W-:Y:S02]  /*3fb0*/  SEL R9, R8, R35, !P0 ;  /* 0x0000002308097207 */ /* 0x000fe40004000000 */
[----:B------:R-:W-:Y:S01]  /*3fc0*/  @P2 SHF.R.U32.HI R11, RZ, R5, R34 ;  /* 0x00000005ff0b2219 */ /* 0x000fe20000011622 */
[C---:B------:R-:W-:Y:S01]  /*3fd0*/  IMAD R10, R94.reuse, R3, RZ ;  /* 0x000000035e0a7224 */ /* 0x040fe200078e02ff */
[----:B------:R-:W-:Y:S01]  /*3fe0*/  SEL R3, R13, R36, !P4 ;  /* 0x000000240d037207 */ /* 0x000fe20006000000 */
[C---:B------:R-:W-:Y:S03]  /*3ff0*/  IMAD.HI.U32 R14, R9.reuse, R4, RZ ;  /* 0x00000004090e7227 */ /* 0x040fe600078e00ff */
[----:B------:R-:W-:Y:S01]  /*4000*/  ISETP.GE.AND P0, PT, R9, R10, PT ;  /* 0x0000000a0900720c */ /* 0x000fe20003f06270 */
[C---:B------:R-:W-:Y:S01]  /*4010*/  IMAD R12, R94.reuse, R11, RZ ;  /* 0x0000000b5e0c7224 */ /* 0x040fe200078e02ff */
[-C--:B------:R-:W-:Y:S04]  /*4020*/  SHF.R.U32.HI R14, RZ, R5.reuse, R14 ;  /* 0x00000005ff0e7219 */ /* 0x080fe8000001160e */
[----:B------:R-:W-:Y:S02]  /*4030*/  ISETP.GE.OR P0, PT, R3, R12, P0 ;  /* 0x0000000c0300720c */ /* 0x000fe40000706670 */
[----:B------:R-:W-:Y:S05]  /*4040*/  SEL R15, R9, R14, !P2 ;  /* 0x0000000e090f7207 */ /* 0x000fea0005000000 */
[----:B------:R-:W-:Y:S04]  /*4050*/  IMAD.MOV R14, RZ, RZ, -R15 ;  /* 0x000000ffff0e7224 */ /* 0x000fe800078e0a0f */
[----:B------:R-:W-:Y:S02]  /*4060*/  IMAD R14, R94, R14, R9 ;  /* 0x0000000e5e0e7224 */ /* 0x000fe400078e0209 */
[C---:B------:R-:W-:Y:S05]  /*4070*/  @!P0 IMAD.HI.U32 R10, R3.reuse, R4, RZ ;  /* 0x00000004030a8227 */ /* 0x040fea00078e00ff */
[----:B------:R-:W-:Y:S04]  /*4080*/  @!P0 SHF.R.U32.HI R10, RZ, R5, R10 ;  /* 0x00000005ff0a8219 */ /* 0x000fe8000001160a */
[----:B------:R-:W-:Y:S01]  /*4090*/  @!P0 SEL R0, R3, R10, !P2 ;  /* 0x0000000a03008207 */ /* 0x000fe20005000000 */
[----:B------:R-:W-:Y:S03]  /*40a0*/  IMAD.MOV R10, RZ, RZ, -R3 ;  /* 0x000000ffff0a7224 */ /* 0x000fe600078e0a03 */
[----:B------:R-:W-:Y:S01]  /*40b0*/  @!P0 IADD3 R15, PT, PT, R15, -R0, RZ ;  /* 0x800000000f0f8210 */ /* 0x000fe20007ffe0ff */
[----:B------:R-:W-:Y:S01]  /*40c0*/  @!P0 IMAD R0, R11, R14, R0 ;  /* 0x0000000e0b008224 */ /* 0x000fe200078e0200 */
[----:B------:R-:W-:Y:S01]  /*40d0*/  IADD3 R11, PT, PT, -R9, RZ, RZ ;  /* 0x000000ff090b7210 */ /* 0x000fe20007ffe1ff */
[----:B------:R-:W-:Y:S02]  /*40e0*/  IMAD R13, R2, R10, R13 ;  /* 0x0000000a020d7224 */ /* 0x000fe400078e020d */
[----:B------:R-:W-:Y:S02]  /*40f0*/  @!P0 IMAD R9, R15, R94, R3 ;  /* 0x0000005e0f098224 */ /* 0x000fe400078e0203 */
[----:B------:R-:W-:Y:S02]  /*4100*/  @!P0 IMAD.MOV.U32 R3, RZ, RZ, R0 ;  /* 0x000000ffff038224 */ /* 0x000fe400078e0000 */
[----:B------:R-:W-:Y:S02]  /*4110*/  IMAD R8, R6, R11, R8 ;  /* 0x0000000b06087224 */ /* 0x000fe400078e0208 */
[----:B------:R-:W-:Y:S02]  /*4120*/  IMAD R13, R3, R2, R13 ;  /* 0x00000002030d7224 */ /* 0x000fe400078e020d */
[----:B------:R-:W-:Y:S02]  /*4130*/  IMAD R8, R9, R6, R8 ;  /* 0x0000000609087224 */ /* 0x000fe400078e0208 */
.L_x_73:
[----:B------:R-:W-:Y:S05]  /*4140*/  BRA.U UP1, `(.L_x_74) ;  /* 0x0000000101107547 */ /* 0x000fea000b800000 */
[----:B------:R-:W-:Y:S04]  /*4150*/  MOV R0, UR5 ;  /* 0x0000000500007c02 */ /* 0x000fe80008000f00 */
[----:B------:R-:W-:Y:S04]  /*4160*/  SHF.L.U32 R3, R0, 0x1f, RZ ;  /* 0x0000001f00037819 */ /* 0x000fe800000006ff */
[----:B------:R-:W2:Y:S02]  /*4170*/  SYNCS.PHASECHK.TRANS64.TRYWAIT P0, [UR13+0xb8], R3 ;  /* 0x0000b803ff0075a7 */ /* 0x000ea4000800110d */
[----:B--2---:R-:W-:Y:S05]  /*4180*/  @!P0 BRA `(.L_x_75) ;  /* 0x0000006400908947 */ /* 0x004fea0003800000 */
.L_x_74:
[----:B------:R-:W-:Y:S02]  /*4190*/  R2UR UR11, R19 ;  /* 0x00000000130b72ca */ /* 0x000fe400000e0000 */
[----:B------:R-:W-:Y:S02]  /*41a0*/  R2UR UR10, R18 ;  /* 0x00000000120a72ca */ /* 0x000fe400000e0000 */
[----:B------:R-:W-:Y:S04]  /*41b0*/  ISETP.NE.U32.AND P2, PT, RZ, UR6, PT ;  /* 0x00000006ff007c0c */ /* 0x000fe8000bf45070 */
[----:B------:R-:W-:Y:S05]  /*41c0*/  ISETP.NE.AND.EX P2, PT, RZ, UR7, PT, P2 ;  /* 0x00000007ff007c0c */ /* 0x000fea000bf45320 */
[----:B------:R-:W-:Y:S02]  /*41d0*/  USHF.L.U32 UR11, UR11, 0x7, URZ ;  /* 0x000000070b0b7899 */ /* 0x000fe400080006ff */
[----:B------:R-:W-:Y:S01]  /*41e0*/  USHF.L.U32 UR10, UR10, 0x6, URZ ;  /* 0x000000060a0a7899 */ /* 0x000fe200080006ff */
[----:B------:R-:W-:Y:S11]  /*41f0*/  BRA.U !UP5, `(.L_x_76) ;  /* 0x000000010d347547 */ /* 0x000ff6000b800000 */
[----:B------:R-:W-:Y:S01]  /*4200*/  UPLOP3.LUT UP0, UPT, UPT, UPT, UP3, 0x80, 0x8 ;  /* 0x000000000008789c */ /* 0x000fe20003f0f030 */
[----:B--2---:R-:W-:Y:S02]  /*4210*/  HFMA2 R0, -RZ, RZ, 0, 5.9604644775390625e-08 ;  /* 0x00000001ff007431 */ /* 0x004fe400000001ff */
[----:B------:R-:W-:Y:S03]  /*4220*/  IMAD.MOV.U32 R69, RZ, RZ, 0x1 ;  /* 0x00000001ff457424 */ /* 0x000fe600078e00ff */
[----:B------:R-:W-:Y:S05]  /*4230*/  PLOP3.LUT P0, PT, PT, PT, UP0, 0x80, 0x8 ;  /* 0x000000000008781c */ /* 0x000fea0003f0f008 */
[----:B------:R-:W2:Y:S01]  /*4240*/  @UP0 LDCU.64 UR16, c[0x0][0x888] ;  /* 0x00011100ff1007ac */ /* 0x000ea20008000a00 */
[----:B------:R-:W-:Y:S07]  /*4250*/  @UP0 UIMAD UR8, UR36, UR6, URZ ;  /* 0x00000006240802a4 */ /* 0x000fee000f8e02ff */
[----:B------:R-:W-:Y:S01]  /*4260*/  @!P0 PRMT R69, R0, 0x7610, R69 ;  /* 0x0000761000458816 */ /* 0x000fe20000000045 */
[----:B--2---:R-:W-:Y:S03]  /*4270*/  @UP0 UIMAD.WIDE UR16, UR8, 0x4, UR16 ;  /* 0x00000004081008a5 */ /* 0x004fe6000f8e0210 */
[----:B------:R-:W2:Y:S03]  /*4280*/  @!UP0 LDCU UR8, c[0x0][0x880] ;  /* 0x00011000ff0887ac */ /* 0x000ea60008000800 */
[----:B------:R-:W-:Y:S01]  /*4290*/  IMAD.U32 R10, RZ, RZ, UR16 ;  /* 0x00000010ff0a7e24 */ /* 0x000fe2000f8e00ff */
[----:B------:R-:W-:Y:S05]  /*42a0*/  MOV R11, UR17 ;  /* 0x00000011000b7c02 */ /* 0x000fea0008000f00 */
[----:B-----5:R3:W5:Y:S02]  /*42b0*/  @P0 LDG.E R61, desc[UR38][R10.64] ;  /* 0x000000260a3d0981 */ /* 0x020764000c1e1900 */
[----:B--23--:R-:W-:Y:S07]  /*42c0*/  @!P0 IMAD.U32 R61, RZ, RZ, UR8 ;  /* 0x00000008ff3d8e24 */ /* 0x00cfee000f8e00ff */
.L_x_76:
[----:B-----5:R-:W-:Y:S01]  /*42d0*/  @!P2 FSETP.EQ.AND P0, PT, R61, RZ, PT ;  /* 0x000000ff3d00a20b */ /* 0x020fe20003f02000 */
[----:B------:R-:W-:Y:S01]  /*42e0*/  @!UPT UIADD3 URZ, UPT, UPT, URZ, URZ, URZ ;  /* 0x000000fffffff290 */ /* 0x000fe2000fffe0ff */
[----:B------:R-:W-:Y:S11]  /*42f0*/  @!P2 BRA `(.L_x_77) ;  /* 0x000000000014a947 */ /* 0x000ff60003800000 */
[----:B------:R-:W-:Y:S02]  /*4300*/  LOP3.LUT P2, RZ, R69, 0xff, RZ, 0xc0, !PT ;  /* 0x000000ff45ff7812 */ /* 0x000fe4000784c0ff */
[----:B------:R-:W-:Y:S04]  /*4310*/  PLOP3.LUT P0, PT, PT, PT, UP0, 0x80, 0x8 ;  /* 0x000000000008781c */ /* 0x000fe80003f0f008 */
[----:B------:R-:W-:Y:S07]  /*4320*/  PLOP3.LUT P0, PT, P0, PT, PT, 0x8, 0x80 ;  /* 0x000000000080781c */ /* 0x000fee000070e170 */
[----:B------:R-:W-:Y:S11]  /*4330*/  @P2 FSETP.EQ.AND P0, PT, R61, RZ, PT ;  /* 0x000000ff3d00220b */ /* 0x000ff60003f02000 */
[----:B------:R-:W-:Y:S02]  /*4340*/  @!UPT UIADD3 URZ, UPT, UPT, URZ, URZ, URZ ;  /* 0x000000fffffff290 */ /* 0x000fe4000fffe0ff */
.L_x_77:
[----:B------:R-:W-:Y:S01]  /*4350*/  ULEA UR16, UR14, UR13, 0x3 ;  /* 0x0000000d0e107291 */ /* 0x000fe2000f8e18ff */
[----:B--2---:R-:W-:Y:S02]  /*4360*/  SHF.L.U32 R3, R31, 0x1f, RZ ;  /* 0x0000001f1f037819 */ /* 0x004fe400000006ff */
[----:B------:R-:W-:Y:S04]  /*4370*/  ELECT P4, URZ, PT ;  /* 0x0000000000ff782f */ /* 0x000fe80003880000 */
[----:B------:R-:W-:Y:S02]  /*4380*/  PLOP3.LUT P4, PT, P0, P4, PT, 0xf2, 0x2f ;  /* 0x00000000002f781c */ /* 0x000fe40000789e72 */
[----:B------:R-:W2:Y:S11]  /*4390*/  SYNCS.PHASECHK.TRANS64.TRYWAIT P2, [UR16+0x98], R3 ;  /* 0x00009803ff0075a7 */ /* 0x000eb60008041110 */
[----:B-1----:R-:W-:Y:S05]  /*43a0*/  @!P4 IADD3 R18, P0, PT, R32, 0x580, RZ ;  /* 0x000005802012c810 */ /* 0x002fea0007f1e0ff */
[----:B------:R-:W-:Y:S01]  /*43b0*/  @!P4 IMAD.X R12, RZ, RZ, R33, P0 ;  /* 0x000000ffff0cc224 */ /* 0x000fe200000e0621 */
[----:B--2---:R-:W-:Y:S07]  /*43c0*/  @!P2 BRA `(.L_x_78) ;  /* 0x000000640018a947 */ /* 0x004fee0003800000 */
.L_x_154:
[----:B------:R-:W2:Y:S01]  /*43d0*/  LDC.64 R14, c[0x0][0xb10] ;  /* 0x0002c400ff0e7b82 */ /* 0x000ea20000000a00 */
[----:B------:R-:W-:Y:S01]  /*43e0*/  @!P4 R2UR UR8, R12 ;  /* 0x000000000c08c2ca */ /* 0x000fe200000e0000 */
[----:B------:R-:W-:Y:S01]  /*43f0*/  VOTEU.ALL UP2, P4 ;  /* 0x0000000000ff7886 */ /* 0x000fe20002040000 */
[----:B------:R-:W-:Y:S01]  /*4400*/  @!P4 R2UR UR9, R18 ;  /* 0x000000001209c2ca */ /* 0x000fe200000e0000 */
[----:B------:R-:W-:Y:S01]  /*4410*/  VOTEU.ALL UP1, P4 ;  /* 0x0000000000ff7886 */ /* 0x000fe20002020000 */
[----:B------:R-:W-:Y:S03]  /*4420*/  UMOV UR22, 0x0 ;  /* 0x0000000000167882 */ /* 0x000fe60000000000 */
[----:B------:R-:W3:Y:S01]  /*4430*/  LDC.64 R10, c[0x0][0xb18] ;  /* 0x0002c600ff0a7b82 */ /* 0x000ee20000000a00 */
[----:B------:R-:W-:Y:S01]  /*4440*/  UMOV UR23, 0x10000000 ;  /* 0x1000000000177882 */ /* 0x000fe20000000000 */
[----:B------:R-:W-:Y:S01]  /*4450*/  UMOV UR12, UR36 ;  /* 0x00000024000c7c82 */ /* 0x000fe20008000000 */
[----:B------:R-:W-:Y:S01]  /*4460*/  UIADD3 UR15, UPT, UPT, UR14, 0x1, URZ ;  /* 0x000000010e0f7890 */ /* 0x000fe2000fffe0ff */
[----:B------:R-:W-:Y:S01]  /*4470*/  @P3 SHF.R.U32.HI R28, RZ, 0x10, R21 ;  /* 0x00000010ff1c3819 */ /* 0x000fe20000011615 */
[----:B------:R-:W-:Y:S03]  /*4480*/  VIADD R30, R30, 0x1 ;  /* 0x000000011e1e7836 */ /* 0x000fe60000000000 */
[----:B-1----:R-:W1:Y:S01]  /*4490*/  @!P1 LDC R0, c[0x0][0xb20] ;  /* 0x0002c800ff009b82 */ /* 0x002e620000000800 */
[----:B------:R-:W-:Y:S01]  /*44a0*/  UISETP.NE.AND UP4, UPT, UR15, 0x3, UPT ;  /* 0x000000030f00788c */ /* 0x000fe2000bf85270 */
[----:B------:R-:W-:Y:S01]  /*44b0*/  IMAD.U32 R19, RZ, RZ, UR8 ;  /* 0x00000008ff137e24 */ /* 0x000fe2000f8e00ff */
[----:B------:R-:W-:Y:S05]  /*44c0*/  @!UP2 ULEA UR8, UR14, UR13, 0xd ;  /* 0x0000000d0e08a291 */ /* 0x000fea000f8e68ff */
[----:B------:R-:W5:Y:S01]  /*44d0*/  @!P1 LDC R3, c[0x0][0xb0c] ;  /* 0x0002c300ff039b82 */ /* 0x000f620000000800 */
[----:B------:R-:W-:Y:S01]  /*44e0*/  IMAD.U32 R18, RZ, RZ, UR9 ;  /* 0x00000009ff127e24 */ /* 0x000fe2000f8e00ff */
[----:B------:R-:W-:Y:S01]  /*44f0*/  UIADD3 UR9, UPT, UPT, UR16, 0x80, URZ ;  /* 0x0000008010097890 */ /* 0x000fe2000fffe0ff */
[----:B------:R-:W-:Y:S01]  /*4500*/  @!P4 R2UR UR21, R19 ;  /* 0x000000001315c2ca */ /* 0x000fe200000e0000 */
[----:B------:R-:W-:Y:S02]  /*4510*/  @!UP2 UIADD3 UR8, UPT, UPT, UR8, 0x200, URZ ;  /* 0x000002000808a890 */ /* 0x000fe4000fffe0ff */
[----:B------:R-:W-:Y:S01]  /*4520*/  @!P4 R2UR UR20, R18 ;  /* 0x000000001214c2ca */ /* 0x000fe200000e0000 */
[----:B------:R-:W-:Y:S01]  /*4530*/  @!P4 IMAD.MOV.U32 R18, RZ, RZ, 0x2000 ;  /* 0x00002000ff12c424 */ /* 0x000fe200078e00ff */
[----:B------:R-:W-:Y:S02]  /*4540*/  UPRMT UR17, UR4, 0x654, UR9 ;  /* 0x0000065404117896 */ /* 0x000fe40008000009 */
[----:B------:R-:W-:Y:S02]  /*4550*/  USEL UR18, URZ, 0x1, UP4 ;  /* 0x00000001ff127887 */ /* 0x000fe4000a000000 */
[----:B------:R-:W-:Y:S04]  /*4560*/  USEL UR15, UR15, URZ, UP4 ;  /* 0x000000ff0f0f7287 */ /* 0x000fe8000a000000 */
[----:B------:R-:W-:Y:S01]  /*4570*/  ULEA UR14, UR15, UR13, 0x3 ;  /* 0x0000000d0f0e7291 */ /* 0x000fe2000f8e18ff */
[----:B------:R-:W-:Y:S02]  /*4580*/  LOP3.LUT R31, R31, UR18, RZ, 0x3c, !PT ;  /* 0x000000121f1f7c12 */ /* 0x000fe4000f8e3cff */
[----:B------:R1:W-:Y:S01]  /*4590*/  @!UP1 UTMALDG.3D [UR8], [UR20], desc[UR22] ;  /* 0x00001608140095b4 */ /* 0x0003e20008011000 */
[----:B------:R1:W-:Y:S01]  /*45a0*/  @!P4 SYNCS.ARRIVE.TRANS64.RED.A0TR RZ, [UR16+0x80], R18 ;  /* 0x00008012ffffc9a7 */ /* 0x0003e20008300410 */
[----:B------:R-:W-:Y:S02]  /*45b0*/  SHF.L.U32 R12, R31, 0x1f, RZ ;  /* 0x0000001f1f0c7819 */ /* 0x000fe400000006ff */
[----:B-----5:R-:W-:Y:S01]  /*45c0*/  @!P1 ISETP.NE.AND P2, PT, R3, 0x1, PT ;  /* 0x000000010300980c */ /* 0x020fe20003f45270 */
[C---:B--2---:R-:W-:Y:S01]  /*45d0*/  @!P1 IMAD.HI.U32 R14, R13.reuse, R14, RZ ;  /* 0x0000000e0d0e9227 */ /* 0x044fe200078e00ff */
[----:B---3--:R-:W-:Y:S03]  /*45e0*/  @!P1 ISETP.NE.AND P0, PT, R10, 0x1, PT ;  /* 0x000000010a00980c */ /* 0x008fe60003f05270 */
[C---:B------:R-:W-:Y:S01]  /*45f0*/  @!P1 IMAD.HI.U32 R11, R8.reuse, R11, RZ ;  /* 0x0000000b080b9227 */ /* 0x040fe200078e00ff */
[----:B------:R-:W-:Y:S04]  /*4600*/  @!P1 SHF.R.U32.HI R14, RZ, R15, R14 ;  /* 0x0000000fff0e9219 */ /* 0x000fe8000001160e */
[----:B-1----:R-:W-:Y:S01]  /*4610*/  @!P1 SHF.R.U32.HI R9, RZ, R0, R11 ;  /* 0x00000000ff099219 */ /* 0x002fe2000001160b */
[----:B------:R-:W-:Y:S01]  /*4620*/  SYNCS.ARRIVE.TRANS64.RED.A1T0 RZ, [UR17], RZ ;  /* 0x000000ffffff79a7 */ /* 0x000fe20008100411 */
[----:B------:R-:W-:Y:S02]  /*4630*/  @!P1 SEL R14, R13, R14, !P2 ;  /* 0x0000000e0d0e9207 */ /* 0x000fe40005000000 */
[----:B------:R-:W-:Y:S01]  /*4640*/  @!P1 SEL R9, R8, R9, !P0 ;  /* 0x0000000908099207 */ /* 0x000fe20004000000 */
[----:B------:R-:W1:Y:S04]  /*4650*/  SYNCS.PHASECHK.TRANS64.TRYWAIT P5, [UR14+0x98], R12 ;  /* 0x0000980cff0075a7 */ /* 0x000e6800080a110e */
[----:B------:R-:W-:Y:S02]  /*4660*/  @!P1 IMAD.IADD R0, R9, 0x1, -R14 ;  /* 0x0000000109009824 */ /* 0x000fe400078e0a0e */
[----:B------:R-:W-:Y:S02]  /*4670*/  @!P1 IMAD.IADD R9, R14, 0x1, -R9 ;  /* 0x000000010e099824 */ /* 0x000fe400078e0a09 */
[----:B------:R-:W-:Y:S02]  /*4680*/  @!P1 IMAD R13, R0, R3, R13 ;  /* 0x00000003000d9224 */ /* 0x000fe400078e020d */
[----:B------:R-:W-:Y:S01]  /*4690*/  @!P1 IMAD R8, R9, R10, R8 ;  /* 0x0000000a09089224 */ /* 0x000fe200078e0208 */
[----:B-1----:R-:W-:Y:S06]  /*46a0*/  @!P5 BRA `(.L_x_79) ;  /* 0x000000600078d947 */ /* 0x002fec0003800000 */
.L_x_156:
[----:B-1----:R-:W-:Y:S01]  /*46b0*/  @!P4 IADD3 R3, P0, PT, R32, 0x580, RZ ;  /* 0x000005802003c810 */ /* 0x002fe20007f1e0ff */
[----:B------:R-:W-:Y:S01]  /*46c0*/  UMOV UR20, 0x0 ;  /* 0x0000000000147882 */ /* 0x000fe20000000000 */
[----:B------:R-:W-:Y:S01]  /*46d0*/  UMOV UR21, 0x10000000 ;  /* 0x1000000000157882 */ /* 0x000fe20000000000 */
[----:B------:R-:W-:Y:S01]  /*46e0*/  VOTEU.ALL UP1, P4 ;  /* 0x0000000000ff7886 */ /* 0x000fe20002020000 */
[----:B------:R-:W-:Y:S01]  /*46f0*/  @!P4 R2UR UR9, R3 ;  /* 0x000000000309c2ca */ /* 0x000fe200000e0000 */
[----:B------:R-:W-:Y:S01]  /*4700*/  @!P4 IMAD.X R0, RZ, RZ, R33, P0 ;  /* 0x000000ffff00c224 */ /* 0x000fe200000e0621 */
[----:B------:R-:W-:Y:S01]  /*4710*/  UMOV UR12, UR36 ;  /* 0x00000024000c7c82 */ /* 0x000fe20008000000 */
[----:B------:R-:W-:Y:S01]  /*4720*/  @P3 R2UR UR36, R28 ;  /* 0x000000001c2432ca */ /* 0x000fe200000e0000 */
[----:B------:R-:W-:Y:S01]  /*4730*/  @!UP1 ULEA UR16, UR15, UR13, 0xd ;  /* 0x0000000d0f109291 */ /* 0x000fe2000f8e68ff */
[----:B------:R-:W-:Y:S01]  /*4740*/  ISETP.NE.AND P0, PT, R30, 0x2, PT ;  /* 0x000000021e00780c */ /* 0x000fe20003f05270 */
[----:B------:R-:W-:Y:S01]  /*4750*/  @!UP1 UIADD3 UR10, UPT, UPT, UR10, 0x20, URZ ;  /* 0x000000200a0a9890 */ /* 0x000fe2000fffe0ff */
[----:B------:R-:W-:Y:S01]  /*4760*/  @!P4 R2UR UR8, R0 ;  /* 0x000000000008c2ca */ /* 0x000fe200000e0000 */
[----:B------:R-:W-:Y:S01]  /*4770*/  IMAD.IADD R18, R8, 0x1, R67 ;  /* 0x0000000108127824 */ /* 0x000fe200078e0243 */
[----:B------:R-:W-:Y:S01]  /*4780*/  SEL R0, RZ, 0x1, P0 ;  /* 0x00000001ff007807 */ /* 0x000fe20000000000 */
[----:B------:R-:W-:Y:S01]  /*4790*/  IMAD.IADD R19, R13, 0x1, R120 ;  /* 0x000000010d137824 */ /* 0x000fe200078e0278 */
[----:B------:R-:W-:Y:S02]  /*47a0*/  SEL R30, R30, RZ, P0 ;  /* 0x000000ff1e1e7207 */ /* 0x000fe40000000000 */
[----:B------:R-:W-:Y:S01]  /*47b0*/  IMAD.U32 R10, RZ, RZ, UR9 ;  /* 0x00000009ff0a7e24 */ /* 0x000fe2000f8e00ff */
[----:B------:R-:W-:Y:S01]  /*47c0*/  UIADD3 UR9, UPT, UPT, UR14, 0x80, URZ ;  /* 0x000000800e097890 */ /* 0x000fe2000fffe0ff */
[----:B------:R-:W-:Y:S03]  /*47d0*/  LOP3.LUT R29, R29, R0, RZ, 0x3c, !PT ;  /* 0x000000001d1d7212 */ /* 0x000fe600078e3cff */
[----:B------:R-:W-:Y:S02]  /*47e0*/  @!P4 R2UR UR18, R10 ;  /* 0x000000000a12c2ca */ /* 0x000fe400000e0000 */
[----:B------:R-:W-:Y:S01]  /*47f0*/  IMAD.U32 R11, RZ, RZ, UR8 ;  /* 0x00000008ff0b7e24 */ /* 0x000fe2000f8e00ff */
[----:B------:R-:W-:Y:S01]  /*4800*/  @!UP1 UIADD3 UR8, UPT, UPT, UR16, 0x200, URZ ;  /* 0x0000020010089890 */ /* 0x000fe2000fffe0ff */
[----:B------:R-:W-:Y:S01]  /*4810*/  VOTEU.ALL UP1, P4 ;  /* 0x0000000000ff7886 */ /* 0x000fe20002020000 */
[----:B------:R-:W-:Y:S02]  /*4820*/  UPRMT UR16, UR4, 0x654, UR9 ;  /* 0x0000065404107896 */ /* 0x000fe40008000009 */
[----:B------:R-:W-:Y:S11]  /*4830*/  @!P4 R2UR UR19, R11 ;  /* 0x000000000b13c2ca */ /* 0x000ff600000e0000 */
[----:B------:R-:W-:Y:S02]  /*4840*/  @!UPT UIADD3 URZ, UPT, UPT, URZ, URZ, URZ ;  /* 0x000000fffffff290 */ /* 0x000fe4000fffe0ff */
[----:B------:R2:W-:Y:S01]  /*4850*/  @!UP1 UTMALDG.3D [UR8], [UR18], desc[UR20] ;  /* 0x00001408120095b4 */ /* 0x0005e20008011000 */
[----:B------:R2:W-:Y:S01]  /*4860*/  @!P4 SYNCS.ARRIVE.TRANS64.RED.A0TR RZ, [UR14+0x80], R27 ;  /* 0x0000801bffffc9a7 */ /* 0x0005e2000830040e */
[----:B------:R-:W-:Y:S04]  /*4870*/  UIADD3 UR14, UPT, UPT, UR15, 0x1, URZ ;  /* 0x000000010f0e7890 */ /* 0x000fe8000fffe0ff */
[----:B------:R-:W-:Y:S04]  /*4880*/  UISETP.NE.AND UP1, UPT, UR14, 0x3, UPT ;  /* 0x000000030e00788c */ /* 0x000fe8000bf25270 */
[----:B------:R-:W-:Y:S02]  /*4890*/  USEL UR15, URZ, 0x1, UP1 ;  /* 0x00000001ff0f7887 */ /* 0x000fe40008800000 */
[----:B------:R-:W-:Y:S02]  /*48a0*/  USEL UR14, UR14, URZ, UP1 ;  /* 0x000000ff0e0e7287 */ /* 0x000fe40008800000 */
[----:B------:R-:W-:Y:S02]  /*48b0*/  UPLOP3.LUT UP1, UPT, UPT, UPT, UPT, 0x80, 0x8 ;  /* 0x000000000008789c */ /* 0x000fe40003f2f070 */
[----:B------:R-:W-:Y:S01]  /*48c0*/  LOP3.LUT R31, R31, UR15, RZ, 0x3c, !PT ;  /* 0x0000000f1f1f7c12 */ /* 0x000fe2000f8e3cff */
[----:B------:R-:W-:Y:S01]  /*48d0*/  SYNCS.ARRIVE.TRANS64.RED.A1T0 RZ, [UR16], RZ ;  /* 0x000000ffffff79a7 */ /* 0x000fe20008100410 */
[----:B------:R-:W-:Y:S07]  /*48e0*/  @P3 BRA `(.L_x_80) ;  /* 0xfffffff4001c3947 */ /* 0x000fee000383ffff */
[----:B------:R-:W-:Y:S01]  /*48f0*/  UIADD3 UR13, UPT, UPT, UR13, 0x98, URZ ;  /* 0x000000980d0d7890 */ /* 0x000fe2000fffe0ff */
[----:B------:R-:W-:-:S03]  /*4900*/  SHF.L.U32 R3, R31, 0x1f, RZ ;  /* 0x0000001f1f037819 */ /* 0x000fc600000006ff */
[----:B------:R-:W-:-:S09]  /*4910*/  ULEA UR4, UR14, UR13, 0x3 ;  /* 0x0000000d0e047291 */ /* 0x000fd2000f8e18ff */
[----:B------:R-:W1:Y:S02]  /*4920*/  SYNCS.PHASECHK.TRANS64.TRYWAIT P0, [UR4], R3 ;  /* 0x00000003ff0075a7 */ /* 0x000e640008001104 */
[----:B-1----:R-:W-:Y:S05]  /*4930*/  @!P0 BRA `(.L_x_81) ;  /* 0x0000005c00ec8947 */ /* 0x002fea0003800000 */
.L_x_158:
        /* <DEDUP_REMOVED lines=9> */
.L_x_160:
[----:B------:R-:W-:-:S04]  /*49d0*/  UIADD3 UR5, UPT, UPT, UR5, 0x1, URZ ;  /* 0x0000000105057890 */ /* 0x000fc8000fffe0ff */
[----:B------:R-:W-:-:S04]  /*49e0*/  UISETP.NE.AND UP0, UPT, UR5, 0x3, UPT ;  /* 0x000000030500788c */ /* 0x000fc8000bf05270 */
[----:B------:R-:W-:Y:S02]  /*49f0*/  USEL UR4, URZ, 0x1, UP0 ;  /* 0x00000001ff047887 */ /* 0x000fe40008000000 */
[----:B------:R-:W-:-:S04]  /*4a00*/  USEL UR5, UR5, URZ, UP0 ;  /* 0x000000ff05057287 */ /* 0x000fc80008000000 */
[----:B------:R-:W-:Y:S01]  /*4a10*/  ULEA UR5, UR5, UR13, 0x3 ;  /* 0x0000000d05057291 */ /* 0x000fe2000f8e18ff */
[----:B-1----:R-:W-:-:S04]  /*4a20*/  LOP3.LUT R3, R31, UR4, RZ, 0x3c, !PT ;  /* 0x000000041f037c12 */ /* 0x002fc8000f8e3cff */
[----:B------:R-:W-:Y:S01]  /*4a30*/  SHF.L.U32 R3, R3, 0x1f, RZ ;  /* 0x0000001f03037819 */ /* 0x000fe200000006ff */
[----:B------:R-:W-:-:S07]  /*4a40*/  IMAD.U32 R0, RZ, RZ, UR5 ;  /* 0x00000005ff007e24 */ /* 0x000fce000f8e00ff */
.L_x_83:
[----:B-1----:R1:W3:Y:S02]  /*4a50*/  SYNCS.PHASECHK.TRANS64.TRYWAIT P0, [R0+URZ], R3 ;  /* 0x00000003000075a7 */ /* 0x0022e400080011ff */
[----:B---3--:R-:W-:Y:S05]  /*4a60*/  @!P0 NANOSLEEP.SYNCS 0x989680 ;  /* 0x009896800000895d */ /* 0x008fea0003900000 */
[----:B------:R-:W3:Y:S02]  /*4a70*/  @!P0 SYNCS.PHASECHK.TRANS64 P0, [R0+URZ], R3 ;  /* 0x00000003000085a7 */ /* 0x000ee400080010ff */
[----:B--23--:R-:W-:Y:S05]  /*4a80*/  @P0 EXIT ;  /* 0x000000000000094d */ /* 0x00cfea0003800000 */
[----:B------:R-:W-:Y:S05]  /*4a90*/  BRA `(.L_x_83) ;  /* 0xfffffffc00ec7947 */ /* 0x000fea000383ffff */
.L_x_71:
[----:B------:R-:W-:-:S06]  /*4aa0*/  UISETP.GE.AND UP1, UPT, UR8, 0x4, UPT ;  /* 0x000000040800788c */ /* 0x000fcc000bf26270 */
[----:B------:R-:W-:-:S13]  /*4ab0*/  PLOP3.LUT P0, PT, PT, PT, UP1, 0x80, 0x8 ;  /* 0x000000000008781c */ /* 0x000fda0003f0f018 */
[----:B------:R-:W-:Y:S05]  /*4ac0*/  @!P0 EXIT ;  /* 0x000000000000894d */ /* 0x000fea0003800000 */
[----:B------:R-:W-:Y:S01]  /*4ad0*/  BAR.SYNC.DEFER_BLOCKING 0x6, 0xa0 ;  /* 0x0182800000007b1d */ /* 0x000fe20000010000 */
[C---:B------:R-:W-:Y:S01]  /*4ae0*/  IMAD.SHL.U32 R5, R121.reuse, 0x20, RZ ;  /* 0x0000002079057824 */ /* 0x040fe200078e00ff */
[C---:B------:R-:W-:Y:S01]  /*4af0*/  LOP3.LUT R125, R121.reuse, 0x60, RZ, 0xc0, !PT ;  /* 0x00000060797d7812 */ /* 0x040fe200078ec0ff */
[C---:B------:R-:W-:Y:S01]  /*4b00*/  IMAD.SHL.U32 R128, R121.reuse, 0x4, RZ ;  /* 0x0000000479807824 */ /* 0x040fe200078e00ff */
[C---:B------:R-:W-:Y:S01]  /*4b10*/  LOP3.LUT R123, R121.reuse, 0x2, RZ, 0xc0, !PT ;  /* 0x00000002797b7812 */ /* 0x040fe200078ec0ff */
[----:B------:R-:W-:Y:S01]  /*4b20*/  IMAD.U32 R98, R121, 0x10000, RZ ;  /* 0x0001000079627824 */ /* 0x000fe200078e00ff */
[----:B------:R-:W-:Y:S02]  /*4b30*/  UMOV UR42, 0x400 ;  /* 0x00000400002a7882 */ /* 0x000fe40000000000 */
[----:B------:R-:W1:Y:S01]  /*4b40*/  LDC R83, c[0x0][0x370] ;  /* 0x0000dc00ff537b82 */ /* 0x000e620000000800 */
[----:B------:R-:W-:Y:S01]  /*4b50*/  ULEA UR42, UR4, UR42, 0x18 ;  /* 0x0000002a042a7291 */ /* 0x000fe2000f8ec0ff */
[----:B------:R-:W-:Y:S01]  /*4b60*/  LOP3.LUT R7, R5, 0xc0, RZ, 0xc0, !PT ;  /* 0x000000c005077812 */ /* 0x000fe200078ec0ff */
[----:B------:R-:W-:Y:S01]  /*4b70*/  IMAD.MOV.U32 R41, RZ, RZ, RZ ;  /* 0x000000ffff297224 */ /* 0x000fe200078e00ff */
[----:B------:R-:W-:Y:S01]  /*4b80*/  LOP3.LUT R98, R98, 0x600000, RZ, 0xc0, !PT ;  /* 0x0060000062627812 */ /* 0x000fe200078ec0ff */
[----:B------:R-:W-:Y:S01]  /*4b90*/  IMAD.MOV.U32 R101, RZ, RZ, RZ ;  /* 0x000000ffff657224 */ /* 0x000fe200078e00ff */
[----:B------:R-:W-:Y:S01]  /*4ba0*/  LOP3.LUT R128, R7, 0x18, R128, 0xf8, !PT ;  /* 0x0000001807807812 */ /* 0x000fe200078ef880 */
[----:B------:R-:W-:Y:S01]  /*4bb0*/  IMAD.MOV.U32 R81, RZ, RZ, RZ ;  /* 0x000000ffff517224 */ /* 0x000fe200078e00ff */
[----:B------:R-:W2:Y:S01]  /*4bc0*/  LDC R124, c[0x0][0x374] ;  /* 0x0000dd00ff7c7b82 */ /* 0x000ea20000000800 */
[----:B------:R-:W-:Y:S01]  /*4bd0*/  LOP3.LUT R121, R121, 0x4, RZ, 0xc0, !PT ;  /* 0x0000000479797812 */ /* 0x000fe200078ec0ff */
[----:B------:R-:W-:Y:S01]  /*4be0*/  IMAD.MOV.U32 R99, RZ, RZ, RZ ;  /* 0x000000ffff637224 */ /* 0x000fe200078e00ff */
[----:B------:R-:W-:Y:S01]  /*4bf0*/  LOP3.LUT R128, R128, 0xf20, R5, 0xf8, !PT ;  /* 0x00000f2080807812 */ /* 0x000fe200078ef805 */
[----:B------:R-:W-:Y:S01]  /*4c00*/  IMAD.MOV.U32 R97, RZ, RZ, RZ ;  /* 0x000000ffff617224 */ /* 0x000fe200078e00ff */
[----:B------:R-:W-:Y:S01]  /*4c10*/  IADD3 R103, PT, PT, -R121, 0x2, RZ ;  /* 0x0000000279677810 */ /* 0x000fe20007ffe1ff */
[----:B------:R-:W4:Y:S01]  /*4c20*/  LDCU.64 UR44, c[0x0][0x348] ;  /* 0x00006900ff2c77ac */ /* 0x000f220008000a00 */
[----:B------:R-:W3:Y:S01]  /*4c30*/  LDS R3, [UR42+0x170] ;  /* 0x0001702aff037984 */ /* 0x000ee20008000800 */
[----:B------:R-:W-:Y:S01]  /*4c40*/  UIADD3 UR42, UPT, UPT, UR42, 0x200, URZ ;  /* 0x000002002a2a7890 */ /* 0x000fe2000fffe0ff */
[----:B------:R-:W-:Y:S01]  /*4c50*/  UMOV UR41, 0x1 ;  /* 0x0000000100297882 */ /* 0x000fe20000000000 */
[----:B------:R-:W-:Y:S01]  /*4c60*/  UMOV UR40, URZ ;  /* 0x000000ff00287c82 */ /* 0x000fe20008000000 */
[----:B------:R-:W-:-:S03]  /*4c70*/  UMOV UR37, URZ ;  /* 0x000000ff00257c82 */ /* 0x000fc60008000000 */
[----:B------:R-:W-:Y:S01]  /*4c80*/  LEA R128, R128, UR42, 0x1 ;  /* 0x0000002a80807c11 */ /* 0x000fe2000f8e08ff */
[----:B-1-34-:R-:W-:-:S07]  /*4c90*/  IMAD.IADD R98, R3, 0x1, R98 ;  /* 0x0000000103627824 */ /* 0x01afce00078e0262 */
.L_x_111:
[----:B------:R-:W1:Y:S01]  /*4ca0*/  S2R R16, SR_CgaCtaId ;  /* 0x0000000000107919 */ /* 0x000e620000008800 */
[----:B------:R-:W-:-:S04]  /*4cb0*/  MOV R3, 0x400 ;  /* 0x0000040000037802 */ /* 0x000fc80000000f00 */
[----:B-1----:R-:W-:Y:S02]  /*4cc0*/  LEA R16, R16, R3, 0x18 ;  /* 0x0000000310107211 */ /* 0x002fe400078ec0ff */
[----:B------:R-:W-:-:S03]  /*4cd0*/  SHF.L.U32 R3, R99, 0x1f, RZ ;  /* 0x0000001f63037819 */ /* 0x000fc600000006ff */
[C-C-:B------:R-:W-:Y:S02]  /*4ce0*/  IMAD R0, R81.reuse, 0x8, R16.reuse ;  /* 0x0000000851007824 */ /* 0x140fe400078e0210 */
[----:B------:R-:W-:Y:S02]  /*4cf0*/  IMAD R8, R81, 0x10, R16 ;  /* 0x0000001051087824 */ /* 0x000fe400078e0210 */
[----:B------:R-:W1:Y:S02]  /*4d00*/  SYNCS.PHASECHK.TRANS64.TRYWAIT P0, [R0+URZ+0xc0], R3 ;  /* 0x0000c003000075a7 */ /* 0x000e6400080011ff */
[----:B-12---:R-:W-:Y:S05]  /*4d10*/  @!P0 BRA `(.L_x_84) ;  /* 0x0000005c00248947 */ /* 0x006fea0003800000 */
.L_x_161:
[----:B------:R-:W3:Y:S01]  /*4d20*/  LDS.128 R8, [R8+0x150] ;  /* 0x0001500008087984 */ /* 0x000ee20000000c00 */
[----:B------:R-:W-:Y:S01]  /*4d30*/  ISETP.GE.AND P0, PT, R94, 0x1, PT ;  /* 0x000000015e00780c */ /* 0x000fe20003f06270 */
        /* <DEDUP_REMOVED lines=9> */
[----:B---3--:R-:W-:-:S04]  /*4dd0*/  LOP3.LUT P3, RZ, R10, 0x1, RZ, 0xc0, !PT ;  /* 0x000000010aff7812 */ /* 0x008fc8000786c0ff */
[----:B------:R-:W-:-:S09]  /*4de0*/  P2R R130, PR, RZ, 0x8 ;  /* 0x00000008ff827803 */ /* 0x000fd20000000000 */
[----:B------:R-:W-:Y:S02]  /*4df0*/  @P3 MOV R93, R8 ;  /* 0x00000008005d3202 */ /* 0x000fe40000000f00 */
[----:B------:R-:W-:Y:S01]  /*4e00*/  @P3 LOP3.LUT R126, R9, 0xffff, RZ, 0xc0, !PT ;  /* 0x0000ffff097e3812 */ /* 0x000fe200078ec0ff */
[----:B-1----:R-:W-:Y:S06]  /*4e10*/  @!P0 BRA `(.L_x_85) ;  /* 0x0000000000b88947 */ /* 0x002fec0003800000 */
        /* <DEDUP_REMOVED lines=46> */
.L_x_85:
[----:B------:R-:W1:Y:S02]  /*5100*/  LDCU UR4, c[0x0][0xb30] ;  /* 0x00016600ff0477ac */ /* 0x000e640008000800 */
[----:B-1----:R-:W-:-:S09]  /*5110*/  UISETP.NE.AND UP0, UPT, UR4, 0x1, UPT ;  /* 0x000000010400788c */ /* 0x002fd2000bf05270 */
[----:B------:R-:W-:Y:S05]  /*5120*/  BRA.U UP0, `(.L_x_86) ;  /* 0x0000000100407547 */ /* 0x000fea000b800000 */
[----:B------:R-:W1:Y:S08]  /*5130*/  LDC.64 R2, c[0x0][0xb18] ;  /* 0x0002c600ff027b82 */ /* 0x000e700000000a00 */
[----:B------:R-:W3:Y:S08]  /*5140*/  LDC.64 R4, c[0x0][0xb10] ;  /* 0x0002c400ff047b82 */ /* 0x000ef00000000a00 */
[----:B------:R-:W4:Y:S08]  /*5150*/  LDC R0, c[0x0][0xb20] ;  /* 0x0002c800ff007b82 */ /* 0x000f300000000800 */
[----:B------:R-:W2:Y:S01]  /*5160*/  LDC R6, c[0x0][0xb0c] ;  /* 0x0002c300ff067b82 */ /* 0x000ea20000000800 */
[----:B-1----:R-:W-:Y:S01]  /*5170*/  IMAD.HI.U32 R3, R126, R3, RZ ;  /* 0x000000037e037227 */ /* 0x002fe200078e00ff */
[----:B------:R-:W-:-:S03]  /*5180*/  ISETP.NE.AND P0, PT, R2, 0x1, PT ;  /* 0x000000010200780c */ /* 0x000fc60003f05270 */
[----:B---3--:R-:W-:-:S05]  /*5190*/  IMAD.HI.U32 R4, R93, R4, RZ ;  /* 0x000000045d047227 */ /* 0x008fca00078e00ff */
[----:B------:R-:W-:Y:S02]  /*51a0*/  SHF.R.U32.HI R4, RZ, R5, R4 ;  /* 0x00000005ff047219 */ /* 0x000fe40000011604 */
[----:B----4-:R-:W-:-:S04]  /*51b0*/  SHF.R.U32.HI R3, RZ, R0, R3 ;  /* 0x00000000ff037219 */ /* 0x010fc80000011603 */
[----:B------:R-:W-:Y:S02]  /*51c0*/  SEL R0, R126, R3, !P0 ;  /* 0x000000037e007207 */ /* 0x000fe40004000000 */
[----:B--2---:R-:W-:-:S04]  /*51d0*/  ISETP.NE.AND P1, PT, R6, 0x1, PT ;  /* 0x000000010600780c */ /* 0x004fc80003f25270 */
[----:B------:R-:W-:-:S05]  /*51e0*/  SEL R3, R93, R4, !P1 ;  /* 0x000000045d037207 */ /* 0x000fca0004800000 */
[----:B------:R-:W-:Y:S02]  /*51f0*/  IMAD.IADD R4, R0, 0x1, -R3 ;  /* 0x0000000100047824 */ /* 0x000fe400078e0a03 */
[----:B------:R-:W-:Y:S02]  /*5200*/  IMAD.IADD R3, R3, 0x1, -R0 ;  /* 0x0000000103037824 */ /* 0x000fe400078e0a00 */
[----:B------:R-:W-:Y:S02]  /*5210*/  IMAD R93, R4, R6, R93 ;  /* 0x00000006045d7224 */ /* 0x000fe400078e025d */
[----:B------:R-:W-:Y:S02]  /*5220*/  IMAD R126, R3, R2, R126 ;  /* 0x00000002037e7224 */ /* 0x000fe400078e027e */
.L_x_86:
[----:B------:R-:W-:Y:S01]  /*5230*/  ULOP3.LUT UP0, URZ, UR42, 0x1b0, URZ, 0xc0, !UPT ;  /* 0x000001b02aff7892 */ /* 0x000fe2000f80c0ff */
[----:B------:R-:W-:Y:S02]  /*5240*/  IADD3 R81, PT, PT, R81, 0x1, RZ ;  /* 0x0000000151517810 */ /* 0x000fe40007ffe0ff */
[----:B------:R-:W-:-:S06]  /*5250*/  @P3 SHF.R.U32.HI R95, RZ, 0x10, R9 ;  /* 0x00000010ff5f3819 */ /* 0x000fcc0000011609 */
[----:B------:R-:W-:Y:S05]  /*5260*/  BRA.U !UP0, `(.L_x_87) ;  /* 0x00000001087c7547 */ /* 0x000fea000b800000 */
[----:B------:R-:W-:Y:S01]  /*5270*/  MOV R2, 0x0 ;  /* 0x0000000000027802 */ /* 0x000fe20000000f00 */
[----:B------:R-:W1:Y:S01]  /*5280*/  LDCU.64 UR8, c[0x4][0x80] ;  /* 0x01001000ff0877ac */ /* 0x000e620008000a00 */
[----:B------:R-:W-:Y:S02]  /*5290*/  HFMA2 R12, -RZ, RZ, 0, 5.9604644775390625e-08 ;  /* 0x00000001ff0c7431 */ /* 0x000fe400000001ff */
[----:B------:R-:W-:Y:S01]  /*52a0*/  IMAD.MOV.U32 R8, RZ, RZ, 0x70 ;  /* 0x00000070ff087424 */ /* 0x000fe200078e00ff */
[----:B------:R3:W4:Y:S01]  /*52b0*/  LDC.64 R14, c[0x4][R2] ;  /* 0x01000000020e7b82 */ /* 0x0007220000000a00 */
[----:B------:R-:W2:Y:S01]  /*52c0*/  LDCU.64 UR6, c[0x4][0x88] ;  /* 0x01001100ff0677ac */ /* 0x000ea20008000a00 */
[----:B------:R-:W-:Y:S01]  /*52d0*/  IMAD.MOV.U32 R13, RZ, RZ, RZ ;  /* 0x000000ffff0d7224 */ /* 0x000fe200078e00ff */
[----:B------:R-:W2:Y:S01]  /*52e0*/  LDCU.64 UR4, c[0x4][0x8] ;  /* 0x01000100ff0477ac */ /* 0x000ea20008000a00 */
[----:B-1----:R-:W-:Y:S01]  /*52f0*/  IMAD.U32 R4, RZ, RZ, UR8 ;  /* 0x00000008ff047e24 */ /* 0x002fe2000f8e00ff */
[----:B------:R-:W-:Y:S01]  /*5300*/  MOV R5, UR9 ;  /* 0x0000000900057c02 */ /* 0x000fe20008000f00 */
[----:B--2---:R-:W-:Y:S01]  /*5310*/  IMAD.U32 R6, RZ, RZ, UR6 ;  /* 0x00000006ff067e24 */ /* 0x004fe2000f8e00ff */
[----:B------:R-:W-:Y:S01]  /*5320*/  MOV R7, UR7 ;  /* 0x0000000700077c02 */ /* 0x000fe20008000f00 */
[----:B------:R-:W-:Y:S01]  /*5330*/  IMAD.U32 R10, RZ, RZ, UR4 ;  /* 0x00000004ff0a7e24 */ /* 0x000fe2000f8e00ff */
[----:B------:R-:W-:-:S02]  /*5340*/  MOV R11, UR5 ;  /* 0x00000005000b7c02 */ /* 0x000fc40008000f00 */
[----:B------:R-:W-:-:S07]  /*5350*/  LEPC R20, `(.L_x_88) ;  /* 0x000000001014794e */ /* 0x000fce0000000000 */
[----:B---345:R-:W-:Y:S05]  /*5360*/  CALL.ABS.NOINC R14 ;  /* 0x000000000e007343 */ /* 0x038fea0003c00000 */
.L_x_88:
[----:B------:R-:W1:Y:S01]  /*5370*/  LDC.64 R2, c[0x4][R2] ;  /* 0x0100000002027b82 */ /* 0x000e620000000a00 */
[----:B------:R-:W2:Y:S01]  /*5380*/  LDCU.64 UR8, c[0x4][0x80] ;  /* 0x01001000ff0877ac */ /* 0x000ea20008000a00 */
[----:B------:R-:W-:Y:S02]  /*5390*/  HFMA2 R12, -RZ, RZ, 0, 5.9604644775390625e-08 ;  /* 0x00000001ff0c7431 */ /* 0x000fe400000001ff */
[----:B------:R-:W-:Y:S01]  /*53a0*/  IMAD.MOV.U32 R8, RZ, RZ, 0x70 ;  /* 0x00000070ff087424 */ /* 0x000fe200078e00ff */
[----:B------:R-:W3:Y:S01]  /*53b0*/  LDCU.64 UR6, c[0x4][0x88] ;  /* 0x01001100ff0677ac */ /* 0x000ee20008000a00 */
[----:B------:R-:W-:Y:S01]  /*53c0*/  IMAD.MOV.U32 R13, RZ, RZ, RZ ;  /* 0x000000ffff0d7224 */ /* 0x000fe200078e00ff */
[----:B------:R-:W4:Y:S01]  /*53d0*/  LDCU.64 UR4, c[0x4][0x8] ;  /* 0x01000100ff0477ac */ /* 0x000f220008000a00 */
[----:B--2---:R-:W-:Y:S02]  /*53e0*/  MOV R4, UR8 ;  /* 0x0000000800047c02 */ /* 0x004fe40008000f00 */
[----:B------:R-:W-:Y:S01]  /*53f0*/  MOV R5, UR9 ;  /* 0x0000000900057c02 */ /* 0x000fe20008000f00 */
[----:B---3--:R-:W-:Y:S01]  /*5400*/  IMAD.U32 R6, RZ, RZ, UR6 ;  /* 0x00000006ff067e24 */ /* 0x008fe2000f8e00ff */
[----:B------:R-:W-:Y:S01]  /*5410*/  MOV R7, UR7 ;  /* 0x0000000700077c02 */ /* 0x000fe20008000f00 */
[----:B----4-:R-:W-:Y:S01]  /*5420*/  IMAD.U32 R10, RZ, RZ, UR4 ;  /* 0x00000004ff0a7e24 */ /* 0x010fe2000f8e00ff */
[----:B------:R-:W-:-:S02]  /*5430*/  MOV R11, UR5 ;  /* 0x00000005000b7c02 */ /* 0x000fc40008000f00 */
[----:B------:R-:W-:-:S07]  /*5440*/  LEPC R20, `(.L_x_87) ;  /* 0x000000001014794e */ /* 0x000fce0000000000 */
[----:B-1----:R-:W-:Y:S05]  /*5450*/  CALL.ABS.NOINC R2 ;  /* 0x0000000002007343 */ /* 0x002fea0003c00000 */
.L_x_87:
[----:B------:R-:W1:Y:S01]  /*5460*/  LDC.64 R2, c[0x0][0x890] ;  /* 0x00022400ff027b82 */ /* 0x000e620000000a00 */
[----:B------:R-:W-:-:S06]  /*5470*/  ULOP3.LUT UR4, UR41, 0x1, URZ, 0x3c, !UPT ;  /* 0x0000000129047892 */ /* 0x000fcc000f8e3cff */
[----:B------:R-:W-:Y:S01]  /*5480*/  IMAD.U32 R91, RZ, RZ, UR4 ;  /* 0x00000004ff5b7e24 */ /* 0x000fe2000f8e00ff */
[----:B-1----:R-:W-:-:S04]  /*5490*/  ISETP.NE.U32.AND P3, PT, R2, RZ, PT ;  /* 0x000000ff0200720c */ /* 0x002fc80003f65070 */
[----:B------:R-:W-:-:S13]  /*54a0*/  ISETP.NE.AND.EX P3, PT, R3, RZ, PT, P3 ;  /* 0x000000ff0300720c */ /* 0x000fda0003f65330 */
[----:B------:R-:W-:Y:S05]  /*54b0*/  @!P3 BRA `(.L_x_89) ;  /* 0x000000000034b947 */ /* 0x000fea0003800000 */
[----:B------:R-:W1:Y:S02]  /*54c0*/  LDCU.64 UR4, c[0x0][0x888] ;  /* 0x00011100ff0477ac */ /* 0x000e640008000a00 */
[----:B-1----:R-:W-:-:S04]  /*54d0*/  UISETP.NE.U32.AND UP0, UPT, UR4, URZ, UPT ;  /* 0x000000ff0400728c */ /* 0x002fc8000bf05070 */
[----:B------:R-:W-:-:S09]  /*54e0*/  UISETP.NE.AND.EX UP0, UPT, UR5, URZ, UPT, UP0 ;  /* 0x000000ff0500728c */ /* 0x000fd2000bf05300 */
[----:B------:R-:W-:Y:S05]  /*54f0*/  BRA.U !UP0, `(.L_x_90) ;  /* 0x0000000108187547 */ /* 0x000fea000b800000 */
[----:B------:R-:W1:Y:S01]  /*5500*/  LDC.64 R4, c[0x0][0x888] ;  /* 0x00022200ff047b82 */ /* 0x000e620000000a00 */
[----:B------:R-:W-:-:S04]  /*5510*/  IMAD R0, R2, UR36, RZ ;  /* 0x0000002402007c24 */ /* 0x000fc8000f8e02ff */
[----:B-1----:R-:W-:-:S05]  /*5520*/  IMAD.WIDE R4, R0, 0x4, R4 ;  /* 0x0000000400047825 */ /* 0x002fca00078e0204 */
[----:B-----5:R1:W5:Y:S01]  /*5530*/  LDG.E R61, desc[UR38][R4.64] ;  /* 0x00000026043d7981 */ /* 0x020362000c1e1900 */
[----:B------:R-:W-:Y:S01]  /*5540*/  MOV R69, 0x1 ;  /* 0x0000000100457802 */ /* 0x000fe20000000f00 */
[----:B------:R-:W-:Y:S06]  /*5550*/  BRA `(.L_x_89) ;  /* 0x00000000000c7947 */ /* 0x000fec0003800000 */
.L_x_90:
[----:B------:R-:W1:Y:S01]  /*5560*/  LDCU UR4, c[0x0][0x880] ;  /* 0x00011000ff0477ac */ /* 0x000e620008000800 */
[----:B------:R-:W-:Y:S01]  /*5570*/  HFMA2 R69, -RZ, RZ, 0, 5.9604644775390625e-08 ;  /* 0x00000001ff457431 */ /* 0x000fe200000001ff */
[----:B-1---5:R-:W-:Y:S02]  /*5580*/  MOV R61, UR4 ;  /* 0x00000004003d7c02 */ /* 0x022fe40008000f00 */
.L_x_89:
[----:B-1----:R-:W1:Y:S02]  /*5590*/  LDC.64 R4, c[0x0][0x8b0] ;  /* 0x00022c00ff047b82 */ /* 0x002e640000000a00 */
        /* <DEDUP_REMOVED lines=11> */
[----:B------:R-:W-:Y:S05]  /*5650*/  BRA `(.L_x_91) ;  /* 0x0000000000087947 */ /* 0x000fea0003800000 */
.L_x_92:
[----:B------:R-:W1:Y:S02]  /*5660*/  LDCU UR4, c[0x0][0x8a0] ;  /* 0x00011400ff0477ac */ /* 0x000e640008000800 */
[----:B-1---5:R-:W-:Y:S02]  /*5670*/  MOV R43, UR4 ;  /* 0x00000004002b7c02 */ /* 0x022fe40008000f00 */
.L_x_91:
[----:B------:R-:W-:Y:S01]  /*5680*/  UISETP.NE.AND UP0, UPT, UR43, URZ, UPT ;  /* 0x000000ff2b00728c */ /* 0x000fe2000bf05270 */
[----:B------:R-:W-:Y:S01]  /*5690*/  PLOP3.LUT P0, PT, PT, PT, PT, 0x8, 0x80 ;  /* 0x000000000080781c */ /* 0x000fe20003f0e170 */
[----:B------:R-:W-:-:S03]  /*56a0*/  IMAD.U32 R5, RZ, RZ, UR40 ;  /* 0x00000028ff057e24 */ /* 0x000fc6000f8e00ff */
[----:B------:R-:W-:-:S04]  /*56b0*/  P2R R134, PR, RZ, 0x1 ;  /* 0x00000001ff867803 */ /* 0x000fc80000000000 */
[----:B------:R-:W-:Y:S05]  /*56c0*/  BRA.U !UP0, `(.L_x_93) ;  /* 0x00000001083c7547 */ /* 0x000fea000b800000 */
[----:B------:R-:W-:-:S04]  /*56d0*/  ISETP.NE.U32.AND P0, PT, R2, RZ, PT ;  /* 0x000000ff0200720c */ /* 0x000fc80003f05070 */
[----:B------:R-:W-:-:S13]  /*56e0*/  ISETP.NE.AND.EX P0, PT, R3, RZ, PT, P0 ;  /* 0x000000ff0300720c */ /* 0x000fda0003f05300 */
[----:B-----5:R-:W-:-:S04]  /*56f0*/  @!P0 FSETP.EQ.AND P1, PT, R61, RZ, PT ;  /* 0x000000ff3d00820b */ /* 0x020fc80003f22000 */
[----:B------:R-:W-:Y:S01]  /*5700*/  P2R R134, PR, RZ, 0x2 ;  /* 0x00000002ff867803 */ /* 0x000fe20000000000 */
[----:B------:R-:W-:Y:S08]  /*5710*/  @!P0 BRA `(.L_x_93) ;  /* 0x0000000000288947 */ /* 0x000ff00003800000 */
[----:B------:R-:W3:Y:S01]  /*5720*/  LDCU.64 UR4, c[0x0][0x888] ;  /* 0x00011100ff0477ac */ /* 0x000ee20008000a00 */
[----:B------:R-:W-:Y:S02]  /*5730*/  LOP3.LUT P1, RZ, R69, 0xff, RZ, 0xc0, !PT ;  /* 0x000000ff45ff7812 */ /* 0x000fe4000782c0ff */
[----:B------:R-:W-:-:S04]  /*5740*/  FSETP.NEU.AND P0, PT, R61, RZ, PT ;  /* 0x000000ff3d00720b */ /* 0x000fc80003f0d000 */
[----:B------:R-:W-:Y:S02]  /*5750*/  SEL R0, RZ, 0xffffffff, P0 ;  /* 0xffffffffff007807 */ /* 0x000fe40000000000 */
[----:B---3--:R-:W-:-:S04]  /*5760*/  ISETP.NE.U32.AND P2, PT, RZ, UR4, PT ;  /* 0x00000004ff007c0c */ /* 0x008fc8000bf45070 */
[----:B------:R-:W-:-:S04]  /*5770*/  ISETP.NE.AND.EX P2, PT, RZ, UR5, PT, P2 ;  /* 0x00000005ff007c0c */ /* 0x000fc8000bf45320 */
[----:B------:R-:W-:-:S04]  /*5780*/  @!P1 SEL R0, RZ, 0xffffffff, P2 ;  /* 0xffffffffff009807 */ /* 0x000fc80001000000 */
[----:B------:R-:W-:-:S04]  /*5790*/  LOP3.LUT R0, R0, 0x1, RZ, 0xc0, !PT ;  /* 0x0000000100007812 */ /* 0x000fc800078ec0ff */
[----:B------:R-:W-:-:S04]  /*57a0*/  ISETP.EQ.U32.AND P0, PT, R0, 0x1, PT ;  /* 0x000000010000780c */ /* 0x000fc80003f02070 */
[----:B------:R-:W-:-:S09]  /*57b0*/  P2R R134, PR, RZ, 0x1 ;  /* 0x00000001ff867803 */ /* 0x000fd20000000000 */
.L_x_93:
[----:B------:R-:W-:Y:S01]  /*57c0*/  ISETP.NE.AND P4, PT, R134, RZ, PT ;  /* 0x000000ff8600720c */ /* 0x000fe20003f85270 */
[----:B-1----:R-:W-:Y:S01]  /*57d0*/  IMAD R7, R41, 0x8, R16 ;  /* 0x0000000829077824 */ /* 0x002fe200078e0210 */
[----:B------:R-:W-:Y:S01]  /*57e0*/  SHF.L.U32 R4, R101, 0x1f, RZ ;  /* 0x0000001f65047819 */ /* 0x000fe200000006ff */
[----:B------:R-:W1:Y:S01]  /*57f0*/  LDCU.64 UR4, c[0x0][0x888] ;  /* 0x00011100ff0477ac */ /* 0x000e620008000a00 */
[----:B------:R-:W-:Y:S01]  /*5800*/  IMAD.MOV.U32 R89, RZ, RZ, 0x1 ;  /* 0x00000001ff597424 */ /* 0x000fe200078e00ff */
[----:B------:R-:W-:Y:S01]  /*5810*/  CS2R R118, SRZ ;  /* 0x0000000000767805 */ /* 0x000fe2000001ff00 */
[----:B------:R-:W-:Y:S01]  /*5820*/  IMAD.SHL.U32 R79, R18, 0x40, RZ ;  /* 0x00000040124f7824 */ /* 0x000fe200078e00ff */
[----:B------:R-:W-:Y:S01]  /*5830*/  CS2R R116, SRZ ;  /* 0x0000000000747805 */ /* 0x000fe2000001ff00 */
[----:B------:R-:W-:Y:S01]  /*5840*/  IMAD.SHL.U32 R77, R19, 0x80, RZ ;  /* 0x00000080134d7824 */ /* 0x000fe200078e00ff */
[----:B------:R-:W-:Y:S01]  /*5850*/  CS2R R114, SRZ ;  /* 0x0000000000727805 */ /* 0x000fe2000001ff00 */
[----:B------:R-:W-:Y:S01]  /*5860*/  IMAD R39, R41, 0x40, R98 ;  /* 0x0000004029277824 */ /* 0x000fe200078e0262 */
[----:B------:R-:W-:Y:S01]  /*5870*/  CS2R R112, SRZ ;  /* 0x0000000000707805 */ /* 0x000fe2000001ff00 */
[----:B------:R-:W-:Y:S01]  /*5880*/  IMAD.MOV.U32 R96, RZ, RZ, RZ ;  /* 0x000000ffff607224 */ /* 0x000fe200078e00ff */
[----:B------:R-:W-:Y:S01]  /*5890*/  @!P4 SHF.L.U32 R2, R91, 0x1f, RZ ;  /* 0x0000001f5b02c819 */ /* 0x000fe200000006ff */
[----:B------:R-:W-:Y:S01]  /*58a0*/  @!P4 IMAD R5, R5, 0x8, R16 ;  /* 0x000000080505c824 */ /* 0x000fe200078e0210 */
[----:B------:R-:W-:Y:S01]  /*58b0*/  CS2R R110, SRZ ;  /* 0x00000000006e7805 */ /* 0x000fe2000001ff00 */
[----:B------:R-:W-:Y:S01]  /*58c0*/  IMAD.U32 R87, RZ, RZ, UR37 ;  /* 0x00000025ff577e24 */ /* 0x000fe2000f8e00ff */
[----:B------:R-:W-:Y:S01]  /*58d0*/  CS2R R108, SRZ ;  /* 0x00000000006c7805 */ /* 0x000fe2000001ff00 */
[----:B------:R-:W3:Y:S01]  /*58e0*/  @!P4 SYNCS.PHASECHK.TRANS64.TRYWAIT P1, [R5+URZ+0x80], R2 ;  /* 0x000080020500c5a7 */ /* 0x000ee200080211ff */
[----:B------:R-:W-:Y:S01]  /*58f0*/  IMAD.U32 R85, RZ, RZ, UR40 ;  /* 0x00000028ff557e24 */ /* 0x000fe2000f8e00ff */
[----:B------:R-:W-:-:S02]  /*5900*/  CS2R R106, SRZ ;  /* 0x00000000006a7805 */ /* 0x000fc4000001ff00 */
[----:B-1----:R-:W-:Y:S02]  /*5910*/  ISETP.NE.U32.AND P0, PT, RZ, UR4, PT ;  /* 0x00000004ff007c0c */ /* 0x002fe4000bf05070 */
[----:B------:R-:W-:Y:S02]  /*5920*/  CS2R R104, SRZ ;  /* 0x0000000000687805 */ /* 0x000fe4000001ff00 */
[----:B------:R-:W-:-:S04]  /*5930*/  ISETP.NE.AND.EX P0, PT, RZ, UR5, PT, P0 ;  /* 0x00000005ff007c0c */ /* 0x000fc8000bf05300 */
[----:B------:R-:W-:Y:S02]  /*5940*/  SEL R3, RZ, 0xffffffff, P0 ;  /* 0xffffffffff037807 */ /* 0x000fe40000000000 */
[----:B------:R-:W-:Y:S01]  /*5950*/  LOP3.LUT P0, R75, R69, 0xff, RZ, 0xc0, !PT ;  /* 0x000000ff454b7812 */ /* 0x000fe2000780c0ff */
[----:B------:R-:W1:Y:S01]  /*5960*/  SYNCS.PHASECHK.TRANS64.TRYWAIT P2, [R7+URZ+0xe0], R4 ;  /* 0x0000e004070075a7 */ /* 0x000e6200080411ff */
[----:B---3--:R-:W-:Y:S02]  /*5970*/  @!P4 SEL R89, RZ, 0x1, !P1 ;  /* 0x00000001ff59c807 */ /* 0x008fe40004800000 */
[----:B-1----:R-:W-:Y:S02]  /*5980*/  P2R R133, PR, RZ, 0x4 ;  /* 0x00000004ff857803 */ /* 0x002fe40000000000 */
[----:B-----5:R-:W-:-:S04]  /*5990*/  FSETP.NEU.AND P2, PT, R61, RZ, PT ;  /* 0x000000ff3d00720b */ /* 0x020fc80003f4d000 */
[----:B------:R-:W-:-:S04]  /*59a0*/  SEL R0, RZ, 0xffffffff, P2 ;  /* 0xffffffffff007807 */ /* 0x000fc80001000000 */
[----:B------:R-:W-:Y:S02]  /*59b0*/  @P3 SEL R0, R3, R0, !P0 ;  /* 0x0000000003003207 */ /* 0x000fe40004000000 */
[----:B------:R-:W-:Y:S02]  /*59c0*/  PLOP3.LUT P0, PT, PT, PT, PT, 0x80, 0x8 ;  /* 0x000000000008781c */ /* 0x000fe40003f0f070 */
[----:B------:R-:W-:-:S04]  /*59d0*/  LOP3.LUT R0, R0, 0x1, RZ, 0xc0, !PT ;  /* 0x0000000100007812 */ /* 0x000fc800078ec0ff */
[----:B------:R-:W-:-:S04]  /*59e0*/  ISETP.NE.U32.AND P2, PT, R0, 0x1, PT ;  /* 0x000000010000780c */ /* 0x000fc80003f45070 */
[----:B------:R-:W-:Y:S02]  /*59f0*/  P2R R129, PR, RZ, 0x4 ;  /* 0x00000004ff817803 */ /* 0x000fe40000000000 */
[----:B------:R-:W-:-:S04]  /*5a00*/  PLOP3.LUT P2, PT, PT, PT, PT, 0x8, 0x80 ;  /* 0x000000000080781c */ /* 0x000fc80003f4e170 */
[----:B------:R-:W-:-:S09]  /*5a10*/  P2R R132, PR, RZ, 0x4 ;  /* 0x00000004ff847803 */ /* 0x000fd20000000000 */
.L_x_110:
[----:B------:R-:W-:Y:S01]  /*5a20*/  ISETP.NE.AND P1, PT, R134, RZ, PT ;  /* 0x000000ff8600720c */ /* 0x000fe20003f25270 */
[----:B------:R-:W-:Y:S05]  /*5a30*/  YIELD ;  /* 0x0000000000007946 */ /* 0x000fea0003800000 */
[----:B------:R-:W-:Y:S01]  /*5a40*/  P2R R131, PR, RZ, 0x1 ;  /* 0x00000001ff837803 */ /* 0x000fe20000000000 */
[----:B------:R-:W-:Y:S06]  /*5a50*/  BSSY B1, `(.L_x_94) ;  /* 0x000001d000017945 */ /* 0x000fec0003800000 */
[----:B--2---:R-:W-:Y:S05]  /*5a60*/  @P1 BRA `(.L_x_95) ;  /* 0x00000000006c1947 */ /* 0x004fea0003800000 */
[----:B------:R-:W-:Y:S01]  /*5a70*/  ISETP.NE.AND P1, PT, R129, RZ, PT ;  /* 0x000000ff8100720c */ /* 0x000fe20003f25270 */
[----:B------:R-:W-:Y:S01]  /*5a80*/  BSSY B0, `(.L_x_96) ;  /* 0x000000e000007945 */ /* 0x000fe20003800000 */
[----:B------:R-:W-:Y:S11]  /*5a90*/  ISETP.NE.AND P0, PT, R89, RZ, PT ;  /* 0x000000ff5900720c */ /* 0x000ff60003f05270 */
[----:B------:R-:W-:Y:S05]  /*5aa0*/  @P1 LEA R8, R85, R128, 0xd ;  /* 0x0000008055081211 */ /* 0x000fea00078e68ff */
[--C-:B------:R-:W-:Y:S02]  /*5ab0*/  @P1 IMAD R6, R123, -0x10, R8.reuse ;  /* 0xfffffff07b061824 */ /* 0x100fe400078e0208 */
[----:B------:R-:W-:Y:S03]  /*5ac0*/  @P1 IMAD R4, R121, -0x10, R8 ;  /* 0xfffffff079041824 */ /* 0x000fe600078e0208 */
[----:B------:R-:W-:Y:S01]  /*5ad0*/  @P1 LEA R2, R103, R6, 0x4 ;  /* 0x0000000667021211 */ /* 0x000fe200078e20ff */
[----:B------:R-:W-:Y:S06]  /*5ae0*/  @P0 BRA `(.L_x_97) ;  /* 0x00000000001c0947 */ /* 0x000fec0003800000 */
[----:B------:R-:W1:Y:S01]  /*5af0*/  S2UR UR4, SR_CgaCtaId ;  /* 0x00000000000479c3 */ /* 0x000e620000008800 */
[----:B------:R-:W-:Y:S01]  /*5b00*/  UMOV UR5, 0x400 ;  /* 0x0000040000057882 */ /* 0x000fe20000000000 */
[----:B------:R-:W-:Y:S01]  /*5b10*/  SHF.L.U32 R0, R91, 0x1f, RZ ;  /* 0x0000001f5b007819 */ /* 0x000fe200000006ff */
[----:B-1----:R-:W-:Y:S06]  /*5b20*/  ULEA UR4, UR4, UR5, 0x18 ;  /* 0x0000000504047291 */ /* 0x002fec000f8ec0ff */
[----:B------:R-:W-:Y:S04]  /*5b30*/  LEA R3, R85, UR4, 0x3 ;  /* 0x0000000455037c11 */ /* 0x000fe8000f8e18ff */
[----:B------:R-:W1:Y:S02]  /*5b40*/  SYNCS.PHASECHK.TRANS64.TRYWAIT P0, [R3+URZ+0x80], R0 ;  /* 0x00008000030075a7 */ /* 0x000e6400080011ff */
[----:B-1----:R-:W-:Y:S05]  /*5b50*/  @!P0 BRA `(.L_x_98) ;  /* 0x0000004c00a88947 */ /* 0x002fea0003800000 */
.L_x_97:
[----:B------:R-:W-:Y:S05]  /*5b60*/  BSYNC B0 ;  /* 0x0000000000007941 */ /* 0x000fea0003800000 */
.L_x_96:
[----:B------:R-:W-:Y:S01]  /*5b70*/  ISETP.NE.AND P0, PT, R129, RZ, PT ;  /* 0x000000ff8100720c */ /* 0x000fe20003f05270 */
[----:B------:R-:W-:Y:S11]  /*5b80*/  VIADD R85, R85, 0x1 ;  /* 0x0000000155557836 */ /* 0x000ff60000000000 */
[----:B------:R-:W-:Y:S01]  /*5b90*/  @!UPT UIADD3 URZ, UPT, UPT, URZ, URZ, URZ ;  /* 0x000000fffffff290 */ /* 0x000fe2000fffe0ff */
[----:B------:R3:W4:Y:S04]  /*5ba0*/  @P0 LDS.128 R104, [R8] ;  /* 0x0000000008680984 */ /* 0x0007280000000c00 */
[----:B------:R3:W2:Y:S04]  /*5bb0*/  @P0 LDS.128 R112, [R4+0x20] ;  /* 0x0000200004700984 */ /* 0x0006a80000000c00 */
[----:B------:R3:W2:Y:S04]  /*5bc0*/  @P0 LDS.128 R108, [R6+0x10] ;  /* 0x00001000066c0984 */ /* 0x0006a80000000c00 */
[----:B------:R3:W2:Y:S01]  /*5bd0*/  @P0 LDS.128 R116, [R2+0x10] ;  /* 0x0000100002740984 */ /* 0x0006a20000000c00 */
[C---:B------:R-:W-:Y:S04]  /*5be0*/  ISETP.NE.AND P0, PT, R85.reuse, 0x3, PT ;  /* 0x000000035500780c */ /* 0x040fe80003f05270 */
[----:B-1----:R-:W-:Y:S02]  /*5bf0*/  SEL R0, RZ, 0x1, P0 ;  /* 0x00000001ff007807 */ /* 0x002fe40000000000 */
[----:B------:R-:W-:Y:S02]  /*5c00*/  SEL R85, R85, RZ, P0 ;  /* 0x000000ff55557207 */ /* 0x000fe40000000000 */
[----:B------:R-:W-:Y:S02]  /*5c10*/  LOP3.LUT R91, R91, R0, RZ, 0x3c, !PT ;  /* 0x000000005b5b7212 */ /* 0x000fe400078e3cff */
.L_x_95:
[----:B------:R-:W-:Y:S05]  /*5c20*/  BSYNC B1 ;  /* 0x0000000000017941 */ /* 0x000fea0003800000 */
.L_x_94:
[----:B------:R-:W-:Y:S01]  /*5c30*/  ISETP.NE.AND P1, PT, R133, RZ, PT ;  /* 0x000000ff8500720c */ /* 0x000fe20003f25270 */
[----:B------:R-:W1:Y:S01]  /*5c40*/  S2UR UR4, SR_CgaCtaId ;  /* 0x00000000000479c3 */ /* 0x000e620000008800 */
[----:B------:R-:W-:Y:S01]  /*5c50*/  ISETP.NE.AND P0, PT, R132, RZ, PT ;  /* 0x000000ff8400720c */ /* 0x000fe20003f05270 */
[----:B------:R-:W-:Y:S01]  /*5c60*/  IMAD.IADD R16, R39, 0x1, R96 ;  /* 0x0000000127107824 */ /* 0x000fe200078e0260 */
[----:B------:R-:W-:Y:S01]  /*5c70*/  MOV R122, 0x400 ;  /* 0x00000400007a7802 */ /* 0x000fe20000000f00 */
[----:B------:R-:W-:Y:S01]  /*5c80*/  BSSY B0, `(.L_x_99) ;  /* 0x000000a000007945 */ /* 0x000fe20003800000 */
[----:B------:R-:W-:Y:S02]  /*5c90*/  PLOP3.LUT P0, PT, P0, P1, PT, 0xf8, 0x8f ;  /* 0x00000000008f781c */ /* 0x000fe40000703f70 */
[----:B---3--:R-:W-:Y:S01]  /*5ca0*/  SHF.R.U32.HI R2, RZ, 0x15, R16 ;  /* 0x00000015ff027819 */ /* 0x008fe20000011610 */
[----:B-1----:R-:W-:Y:S05]  /*5cb0*/  IMAD.U32 R73, RZ, RZ, UR4 ;  /* 0x00000004ff497e24 */ /* 0x002fea000f8e00ff */
[----:B------:R-:W-:Y:S05]  /*5cc0*/  LEA R122, R73, R122, 0x18 ;  /* 0x0000007a497a7211 */ /* 0x000fea00078ec0ff */
[----:B------:R-:W-:Y:S01]  /*5cd0*/  IMAD R71, R41, 0x8, R122 ;  /* 0x0000000829477824 */ /* 0x000fe200078e027a */
[----:B------:R-:W-:Y:S06]  /*5ce0*/  @P0 BRA `(.L_x_100) ;  /* 0x00000000000c0947 */ /* 0x000fec0003800000 */
[----:B------:R-:W-:Y:S04]  /*5cf0*/  SHF.L.U32 R0, R101, 0x1f, RZ ;  /* 0x0000001f65007819 */ /* 0x000fe800000006ff */
[----:B------:R-:W1:Y:S02]  /*5d00*/  SYNCS.PHASECHK.TRANS64.TRYWAIT P0, [R71+URZ+0xe0], R0 ;  /* 0x0000e000470075a7 */ /* 0x000e6400080011ff */
[----:B-1----:R-:W-:Y:S05]  /*5d10*/  @!P0 BRA `(.L_x_101) ;  /* 0x0000004c004c8947 */ /* 0x002fea0003800000 */
.L_x_100:
[----:B------:R-:W-:Y:S05]  /*5d20*/  BSYNC B0 ;  /* 0x0000000000007941 */ /* 0x000fea0003800000 */
.L_x_99:
[----:B------:R-:W-:Y:S11]  /*5d30*/  LOP3.LUT P0, RZ, R2, 0x3, R127, 0x48, !PT ;  /* 0x0000000302ff7812 */ /* 0x000ff6000780487f */
[----:B------:R-:W-:Y:S02]  /*5d40*/  @!UPT UIADD3 URZ, UPT, UPT, URZ, URZ, URZ ;  /* 0x000000fffffff290 */ /* 0x000fe4000fffe0ff */
[----:B------:R-:W-:Y:S05]  /*5d50*/  @!P0 BRA `(.L_x_102) ;  /* 0x0000000000408947 */ /* 0x000fea0003800000 */
[----:B------:R-:W3:Y:S01]  /*5d60*/  LDCU.64 UR8, c[0x4][0x70] ;  /* 0x01000e00ff0877ac */ /* 0x000ee20008000a00 */
[----:B------:R-:W-:Y:S01]  /*5d70*/  MOV R3, 0x0 ;  /* 0x0000000000037802 */ /* 0x000fe20000000f00 */
[----:B------:R-:W-:Y:S02]  /*5d80*/  HFMA2 R12, -RZ, RZ, 0, 5.9604644775390625e-08 ;  /* 0x00000001ff0c7431 */ /* 0x000fe400000001ff */
[----:B------:R-:W-:Y:S02]  /*5d90*/  IMAD.MOV.U32 R8, RZ, RZ, 0x192 ;  /* 0x00000192ff087424 */ /* 0x000fe400078e00ff */
[----:B------:R-:W-:Y:S01]  /*5da0*/  IMAD.MOV.U32 R13, RZ, RZ, RZ ;  /* 0x000000ffff0d7224 */ /* 0x000fe200078e00ff */
[----:B------:R-:W5:Y:S01]  /*5db0*/  LDCU.64 UR6, c[0x4][0x78] ;  /* 0x01000f00ff0677ac */ /* 0x000f620008000a00 */
[----:B------:R-:W1:Y:S01]  /*5dc0*/  LDC.64 R2, c[0x4][R3] ;  /* 0x0100000003027b82 */ /* 0x000e620000000a00 */
[----:B------:R-:W2:Y:S01]  /*5dd0*/  LDCU.64 UR4, c[0x4][0x10] ;  /* 0x01000200ff0477ac */ /* 0x000ea20008000a00 */
[----:B---3--:R-:W-:Y:S01]  /*5de0*/  MOV R5, UR9 ;  /* 0x0000000900057c02 */ /* 0x008fe20008000f00 */
[----:B------:R-:W-:Y:S01]  /*5df0*/  IMAD.U32 R4, RZ, RZ, UR8 ;  /* 0x00000008ff047e24 */ /* 0x000fe2000f8e00ff */
[----:B-----5:R-:W-:Y:S01]  /*5e00*/  MOV R7, UR7 ;  /* 0x0000000700077c02 */ /* 0x020fe20008000f00 */
[----:B------:R-:W-:Y:S01]  /*5e10*/  IMAD.U32 R6, RZ, RZ, UR6 ;  /* 0x00000006ff067e24 */ /* 0x000fe2000f8e00ff */
[----:B--2---:R-:W-:Y:S01]  /*5e20*/  MOV R11, UR5 ;  /* 0x00000005000b7c02 */ /* 0x004fe20008000f00 */
[----:B------:R-:W-:Y:S02]  /*5e30*/  IMAD.U32 R10, RZ, RZ, UR4 ;  /* 0x00000004ff0a7e24 */ /* 0x000fe4000f8e00ff */
[----:B------:R-:W-:Y:S07]  /*5e40*/  LEPC R20, `(.L_x_102) ;  /* 0x000000001014794e */ /* 0x000fee0000000000 */
[----:B-1--4-:R-:W-:Y:S05]  /*5e50*/  CALL.ABS.NOINC R2 ;  /* 0x0000000002007343 */ /* 0x012fea0003c00000 */
.L_x_102:
[----:B------:R-:W-:Y:S05]  /*5e60*/  WARPSYNC.ALL ;  /* 0x0000000000007948 */ /* 0x000fea0003800000 */
[----:B------:R-:W-:Y:S01]  /*5e70*/  R2UR UR4, R16 ;  /* 0x00000000100472ca */ /* 0x000fe200000e0000 */
[----:B------:R-:W-:Y:S01]  /*5e80*/  USHF.L.U32 UR8, UR40, 0xd, URZ ;  /* 0x0000000d28087899 */ /* 0x000fe200080006ff */
[C---:B----4-:R-:W-:Y:S01]  /*5e90*/  SHF.L.U32 R63, R104.reuse, 0x10, RZ ;  /* 0x00000010683f7819 */ /* 0x050fe200000006ff */
[----:B------:R-:W-:Y:S01]  /*5ea0*/  HFMA2 R55, -RZ, RZ, 0.8349609375, 5.424022674560546875e-06 ;  /* 0x3aae005bff377431 */ /* 0x000fe200000001ff */
[----:B------:R-:W-:Y:S01]  /*5eb0*/  LOP3.LUT R65, R104, 0xffff0000, RZ, 0xc0, !PT ;  /* 0xffff000068417812 */ /* 0x000fe200078ec0ff */
[----:B------:R-:W-:Y:S01]  /*5ec0*/  HFMA2 R53, -RZ, RZ, 1.28515625, -179.25 ;  /* 0x3d24d99aff357431 */ /* 0x000fe200000001ff */
[C---:B------:R-:W-:Y:S01]  /*5ed0*/  SHF.L.U32 R100, R105.reuse, 0x10, RZ ;  /* 0x0000001069647819 */ /* 0x040fe200000006ff */
[----:B------:R-:W-:Y:S01]  /*5ee0*/  HFMA2 R49, -RZ, RZ, 1.8525390625, -0.310791015625 ;  /* 0x3f69b4f9ff317431 */ /* 0x000fe200000001ff */
[----:B------:R-:W-:Y:S01]  /*5ef0*/  LOP3.LUT R102, R105, 0xffff0000, RZ, 0xc0, !PT ;  /* 0xffff000069667812 */ /* 0x000fe200078ec0ff */
[----:B------:R-:W-:Y:S01]  /*5f00*/  BSSY.RECONVERGENT B0, `(.L_x_103) ;  /* 0x00003bc000007945 */ /* 0x000fe20003800200 */
[C---:B--2---:R-:W-:Y:S02]  /*5f10*/  SHF.L.U32 R36, R109.reuse, 0x10, RZ ;  /* 0x000000106d247819 */ /* 0x044fe400000006ff */
[----:B------:R-:W-:Y:S01]  /*5f20*/  LOP3.LUT R38, R109, 0xffff0000, RZ, 0xc0, !PT ;  /* 0xffff00006d267812 */ /* 0x000fe200078ec0ff */
[----:B------:R-:W1:Y:S01]  /*5f30*/  LDTM.x32 R4, tmem[UR4] ;  /* 0x00000004000479ee */ /* 0x000e6200082c0000 */
[C---:B------:R-:W-:Y:S02]  /*5f40*/  SHF.L.U32 R37, R110.reuse, 0x10, RZ ;  /* 0x000000106e257819 */ /* 0x040fe400000006ff */
[----:B------:R-:W-:Y:S02]  /*5f50*/  LOP3.LUT R40, R110, 0xffff0000, RZ, 0xc0, !PT ;  /* 0xffff00006e287812 */ /* 0x000fe400078ec0ff */
[----:B------:R-:W-:Y:S02]  /*5f60*/  SHF.L.U32 R45, R111, 0x10, RZ ;  /* 0x000000106f2d7819 */ /* 0x000fe400000006ff */
[----:B------:R-:W-:Y:S02]  /*5f70*/  MOV R51, 0x3e235519 ;  /* 0x3e23551900337802 */ /* 0x000fe40000000f00 */
[----:B------:R-:W-:Y:S02]  /*5f80*/  ISETP.NE.AND P6, PT, R132, RZ, PT ;  /* 0x000000ff8400720c */ /* 0x000fe40003fc5270 */
[----:B------:R-:W-:Y:S11]  /*5f90*/  ISETP.NE.AND P2, PT, R125, RZ, PT ;  /* 0x000000ff7d00720c */ /* 0x000ff60003f45270 */
[----:B------:R-:W-:Y:S01]  /*5fa0*/  @P6 NOP ;  /* 0x0000000000006918 */ /* 0x000fe20000000000 */
[C---:B-1----:R-:W-:Y:S01]  /*5fb0*/  FMUL R0, R43.reuse, R4 ;  /* 0x000000042b007220 */ /* 0x042fe20000400000 */
[C---:B------:R-:W-:Y:S01]  /*5fc0*/  FMUL R2, R43.reuse, R5 ;  /* 0x000000052b027220 */ /* 0x040fe20000400000 */
[C---:B------:R-:W-:Y:S01]  /*5fd0*/  FMUL R3, R43.reuse, R6 ;  /* 0x000000062b037220 */ /* 0x040fe20000400000 */
[----:B------:R-:W-:Y:S01]  /*5fe0*/  FMUL R7, R43, R7 ;  /* 0x000000072b077220 */ /* 0x000fe20000400000 */
[C---:B------:R-:W-:Y:S01]  /*5ff0*/  FFMA R0, R61.reuse, R63, R0 ;  /* 0x0000003f3d007223 */ /* 0x040fe20000000000 */
[----:B------:R-:W-:Y:S01]  /*6000*/  SHF.L.U32 R63, R106, 0x10, RZ ;  /* 0x000000106a3f7819 */ /* 0x000fe200000006ff */
[----:B------:R-:W-:Y:S01]  /*6010*/  FFMA R2, R61, R65, R2 ;  /* 0x000000413d027223 */ /* 0x000fe20000000002 */
[----:B------:R-:W-:Y:S01]  /*6020*/  SHF.L.U32 R65, R108, 0x10, RZ ;  /* 0x000000106c417819 */ /* 0x000fe200000006ff */
[----:B------:R-:W-:Y:S01]  /*6030*/  FMUL R4, R43, R8 ;  /* 0x000000082b047220 */ /* 0x000fe20000400000 */
[C---:B------:R-:W-:Y:S01]  /*6040*/  FFMA R3, R61.reuse, R100, R3 ;  /* 0x000000643d037223 */ /* 0x040fe20000000003 */
[----:B------:R-:W-:Y:S01]  /*6050*/  LOP3.LUT R100, R106, 0xffff0000, RZ, 0xc0, !PT ;  /* 0xffff00006a647812 */ /* 0x000fe200078ec0ff */
[----:B------:R-:W-:Y:S01]  /*6060*/  FFMA R7, R61, R102, R7 ;  /* 0x000000663d077223 */ /* 0x000fe20000000007 */
[----:B------:R-:W-:Y:S01]  /*6070*/  LOP3.LUT R102, R107, 0xffff0000, RZ, 0xc0, !PT ;  /* 0xffff00006b667812 */ /* 0x000fe200078ec0ff */
[----:B------:R-:W-:Y:S01]  /*6080*/  FMUL R5, R43, R9 ;  /* 0x000000092b057220 */ /* 0x000fe20000400000 */
[----:B------:R-:W-:Y:S01]  /*6090*/  FFMA R4, R61, R63, R4 ;  /* 0x0000003f3d047223 */ /* 0x000fe20000000004 */
[----:B------:R-:W-:Y:S01]  /*60a0*/  SHF.L.U32 R63, R107, 0x10, RZ ;  /* 0x000000106b3f7819 */ /* 0x000fe200000006ff */
[----:B------:R-:W-:Y:S01]  /*60b0*/  FMUL R6, R43, R10 ;  /* 0x0000000a2b067220 */ /* 0x000fe20000400000 */
[----:B------:R-:W-:Y:S01]  /*60c0*/  FFMA R5, R61, R100, R5 ;  /* 0x000000643d057223 */ /* 0x000fe20000000005 */
[----:B------:R-:W-:Y:S01]  /*60d0*/  LOP3.LUT R100, R108, 0xffff0000, RZ, 0xc0, !PT ;  /* 0xffff00006c647812 */ /* 0x000fe200078ec0ff */
[C---:B------:R-:W-:Y:S01]  /*60e0*/  FMUL R11, R43.reuse, R11 ;  /* 0x0000000b2b0b7220 */ /* 0x040fe20000400000 */
[C---:B------:R-:W-:Y:S01]  /*60f0*/  FMUL R8, R43.reuse, R12 ;  /* 0x0000000c2b087220 */ /* 0x040fe20000400000 */
[----:B------:R-:W-:Y:S01]  /*6100*/  FMUL R9, R43, R13 ;  /* 0x0000000d2b097220 */ /* 0x000fe20000400000 */
[----:B------:R-:W-:Y:S01]  /*6110*/  FFMA R6, R61, R63, R6 ;  /* 0x0000003f3d067223 */ /* 0x000fe20000000006 */
[----:B------:R-:W-:Y:S01]  /*6120*/  MOV R63, 0x38eb4c3a ;  /* 0x38eb4c3a003f7802 */ /* 0x000fe20000000f00 */
[----:B------:R-:W-:Y:S01]  /*6130*/  FMUL R10, R43, R14 ;  /* 0x0000000e2b0a7220 */ /* 0x000fe20000400000 */
[C---:B------:R-:W-:Y:S01]  /*6140*/  FFMA R11, R61.reuse, R102, R11 ;  /* 0x000000663d0b7223 */ /* 0x040fe2000000000b */
[----:B------:R-:W-:Y:S01]  /*6150*/  FFMA R8, R61, R65, R8 ;  /* 0x000000413d087223 */ /* 0x000fe20000000008 */
[----:B------:R-:W-:Y:S01]  /*6160*/  FMUL R15, R43, R15 ;  /* 0x0000000f2b0f7220 */ /* 0x000fe20000400000 */
[----:B------:R-:W-:Y:S01]  /*6170*/  FFMA R9, R61, R100, R9 ;  /* 0x000000643d097223 */ /* 0x000fe20000000009 */
[----:B------:R-:W-:Y:S01]  /*6180*/  FMUL R12, R43, R16 ;  /* 0x000000102b0c7220 */ /* 0x000fe20000400000 */
[----:B------:R-:W-:Y:S01]  /*6190*/  FFMA R10, R61, R36, R10 ;  /* 0x000000243d0a7223 */ /* 0x000fe2000000000a */
[----:B------:R-:W-:Y:S01]  /*61a0*/  LOP3.LUT R36, R111, 0xffff0000, RZ, 0xc0, !PT ;  /* 0xffff00006f247812 */ /* 0x000fe200078ec0ff */
[C---:B------:R-:W-:Y:S01]  /*61b0*/  FMUL R13, R43.reuse, R17 ;  /* 0x000000112b0d7220 */ /* 0x040fe20000400000 */
[----:B------:R-:W-:Y:S01]  /*61c0*/  FMUL R14, R43, R18 ;  /* 0x000000122b0e7220 */ /* 0x000fe20000400000 */
[----:B------:R-:W-:Y:S01]  /*61d0*/  FFMA R15, R61, R38, R15 ;  /* 0x000000263d0f7223 */ /* 0x000fe2000000000f */
[C---:B------:R-:W-:Y:S01]  /*61e0*/  LOP3.LUT R38, R112.reuse, 0xffff0000, RZ, 0xc0, !PT ;  /* 0xffff000070267812 */ /* 0x040fe200078ec0ff */
[----:B------:R-:W-:Y:S01]  /*61f0*/  FMUL R19, R43, R19 ;  /* 0x000000132b137220 */ /* 0x000fe20000400000 */
[C---:B------:R-:W-:Y:S01]  /*6200*/  FFMA R12, R61.reuse, R37, R12 ;  /* 0x000000253d0c7223 */ /* 0x040fe2000000000c */
[----:B------:R-:W-:Y:S01]  /*6210*/  SHF.L.U32 R37, R112, 0x10, RZ ;  /* 0x0000001070257819 */ /* 0x000fe200000006ff */
[C---:B------:R-:W-:Y:S01]  /*6220*/  FFMA R13, R61.reuse, R40, R13 ;  /* 0x000000283d0d7223 */ /* 0x040fe2000000000d */
[----:B------:R-:W-:Y:S01]  /*6230*/  LOP3.LUT R40, R118, 0xffff0000, RZ, 0xc0, !PT ;  /* 0xffff000076287812 */ /* 0x000fe200078ec0ff */
        /* <DEDUP_REMOVED lines=8> */
[C---:B------:R-:W-:Y:S01]  /*62c0*/  FFMA R16, R61.reuse, R37, R16 ;  /* 0x000000253d107223 */ /* 0x040fe20000000010 */
[C---:B------:R-:W-:Y:S01]  /*62d0*/  SHF.L.U32 R37, R114.reuse, 0x10, RZ ;  /* 0x0000001072257819 */ /* 0x040fe200000006ff */
[----:B------:R-:W-:Y:S01]  /*62e0*/  FFMA R17, R61, R38, R17 ;  /* 0x000000263d117223 */ /* 0x000fe20000000011 */
[----:B------:R-:W-:Y:S01]  /*62f0*/  LOP3.LUT R38, R115, 0xffff0000, RZ, 0xc0, !PT ;  /* 0xffff000073267812 */ /* 0x000fe200078ec0ff */
[----:B------:R-:W-:Y:S01]  /*6300*/  FFMA R18, R61, R45, R18 ;  /* 0x0000002d3d127223 */ /* 0x000fe20000000012 */
[----:B------:R-:W-:Y:S01]  /*6310*/  SHF.L.U32 R45, R115, 0x10, RZ ;  /* 0x00000010732d7819 */ /* 0x000fe200000006ff */
[----:B------:R-:W-:Y:S01]  /*6320*/  FFMA R23, R61, R36, R23 ;  /* 0x000000243d177223 */ /* 0x000fe20000000017 */
[----:B------:R-:W-:Y:S01]  /*6330*/  LOP3.LUT R36, R114, 0xffff0000, RZ, 0xc0, !PT ;  /* 0xffff000072247812 */ /* 0x000fe200078ec0ff */
[C---:B------:R-:W-:Y:S01]  /*6340*/  FMUL R20, R43.reuse, R24 ;  /* 0x000000182b147220 */ /* 0x040fe20000400000 */
[C---:B------:R-:W-:Y:S01]  /*6350*/  FMUL R21, R43.reuse, R25 ;  /* 0x000000192b157220 */ /* 0x040fe20000400000 */
[C---:B------:R-:W-:Y:S01]  /*6360*/  FMUL R22, R43.reuse, R26 ;  /* 0x0000001a2b167220 */ /* 0x040fe20000400000 */
[----:B------:R-:W-:Y:S01]  /*6370*/  FMUL R27, R43, R27 ;  /* 0x0000001b2b1b7220 */ /* 0x000fe20000400000 */
[C---:B------:R-:W-:Y:S01]  /*6380*/  FFMA R20, R61.reuse, R37, R20 ;  /* 0x000000253d147223 */ /* 0x040fe20000000014 */
[C---:B------:R-:W-:Y:S01]  /*6390*/  SHF.L.U32 R37, R116.reuse, 0x10, RZ ;  /* 0x0000001074257819 */ /* 0x040fe200000006ff */
[----:B------:R-:W-:Y:S01]  /*63a0*/  FFMA R21, R61, R36, R21 ;  /* 0x000000243d157223 */ /* 0x000fe20000000015 */
[----:B------:R-:W-:Y:S01]  /*63b0*/  LOP3.LUT R36, R116, 0xffff0000, RZ, 0xc0, !PT ;  /* 0xffff000074247812 */ /* 0x000fe200078ec0ff */
[C---:B------:R-:W-:Y:S01]  /*63c0*/  FMUL R24, R43.reuse, R28 ;  /* 0x0000001c2b187220 */ /* 0x040fe20000400000 */
[----:B------:R-:W-:Y:S01]  /*63d0*/  FMUL R25, R43, R29 ;  /* 0x0000001d2b197220 */ /* 0x000fe20000400000 */
[C---:B------:R-:W-:Y:S01]  /*63e0*/  FFMA R22, R61.reuse, R45, R22 ;  /* 0x0000002d3d167223 */ /* 0x040fe20000000016 */
[----:B------:R-:W-:Y:S01]  /*63f0*/  SHF.L.U32 R45, R118, 0x10, RZ ;  /* 0x00000010762d7819 */ /* 0x000fe200000006ff */
[----:B------:R-:W-:Y:S01]  /*6400*/  FFMA R27, R61, R38, R27 ;  /* 0x000000263d1b7223 */ /* 0x000fe2000000001b */
[----:B------:R-:W-:Y:S01]  /*6410*/  LOP3.LUT R38, R117, 0xffff0000, RZ, 0xc0, !PT ;  /* 0xffff000075267812 */ /* 0x000fe200078ec0ff */
[----:B------:R-:W-:Y:S01]  /*6420*/  FFMA R24, R61, R37, R24 ;  /* 0x000000253d187223 */ /* 0x000fe20000000018 */
[----:B------:R-:W-:Y:S01]  /*6430*/  SHF.L.U32 R37, R117, 0x10, RZ ;  /* 0x0000001075257819 */ /* 0x000fe200000006ff */
[----:B------:R-:W-:Y:S01]  /*6440*/  FFMA R25, R61, R36, R25 ;  /* 0x000000243d197223 */ /* 0x000fe20000000019 */
[----:B------:R-:W-:Y:S01]  /*6450*/  FMUL R36, R0, 0.70710676908493041992 ;  /* 0x3f3504f300247820 */ /* 0x000fe20000400000 */
[C---:B------:R-:W-:Y:S01]  /*6460*/  FMUL R26, R43.reuse, R30 ;  /* 0x0000001e2b1a7220 */ /* 0x040fe20000400000 */
[C---:B------:R-:W-:Y:S01]  /*6470*/  FMUL R31, R43.reuse, R31 ;  /* 0x0000001f2b1f7220 */ /* 0x040fe20000400000 */
[C---:B------:R-:W-:Y:S01]  /*6480*/  FMUL R29, R43.reuse, R33 ;  /* 0x000000212b1d7220 */ /* 0x040fe20000400000 */
[----:B------:R-:W-:Y:S01]  /*6490*/  FMUL R28, R43, R32 ;  /* 0x000000202b1c7220 */ /* 0x000fe20000400000 */
[C---:B------:R-:W-:Y:S01]  /*64a0*/  FSETP.GE.AND P0, PT, |R36|.reuse, 1.0029599666595458984, PT ;  /* 0x3f8060fe2400780b */ /* 0x040fe20003f06200 */
[C---:B------:R-:W-:Y:S01]  /*64b0*/  FMUL R33, R36.reuse, R36 ;  /* 0x0000002424217220 */ /* 0x040fe20000400000 */
[----:B------:R-:W-:Y:S01]  /*64c0*/  FFMA R26, R61, R37, R26 ;  /* 0x000000253d1a7223 */ /* 0x000fe2000000001a */
[----:B------:R-:W-:Y:S01]  /*64d0*/  SHF.L.U32 R37, R119, 0x10, RZ ;  /* 0x0000001077257819 */ /* 0x000fe200000006ff */
[----:B------:R-:W-:Y:S01]  /*64e0*/  FFMA R31, R61, R38, R31 ;  /* 0x000000263d1f7223 */ /* 0x000fe2000000001f */
[----:B------:R-:W-:Y:S01]  /*64f0*/  LOP3.LUT R38, R119, 0xffff0000, RZ, 0xc0, !PT ;  /* 0xffff000077267812 */ /* 0x000fe200078ec0ff */
[----:B------:R-:W-:Y:S01]  /*6500*/  FFMA R28, R61, R45, R28 ;  /* 0x0000002d3d1c7223 */ /* 0x000fe2000000001c */
[----:B------:R-:W-:Y:S01]  /*6510*/  MOV R45, 0x3c09919f ;  /* 0x3c09919f002d7802 */ /* 0x000fe20000000f00 */
[----:B------:R-:W-:Y:S01]  /*6520*/  FMUL R30, R43, R34 ;  /* 0x000000222b1e7220 */ /* 0x000fe20000400000 */
[----:B------:R-:W-:Y:S01]  /*6530*/  FSEL R57, |R36|, R33, P0 ;  /* 0x0000002124397208 */ /* 0x000fe20000000200 */
[C---:B------:R-:W-:Y:S01]  /*6540*/  FMUL R135, R2.reuse, 0.5 ;  /* 0x3f00000002877820 */ /* 0x040fe20000400000 */
[----:B------:R-:W-:Y:S01]  /*6550*/  FSEL R47, R63, 8.4834944573231041431e-05, P0 ;  /* 0x38b1e96a3f2f7808 */ /* 0x000fe20000000000 */
[----:B------:R-:W-:Y:S01]  /*6560*/  FMUL R137, R7, 0.5 ;  /* 0x3f00000007897820 */ /* 0x000fe20000400000 */
[----:B------:R-:W-:Y:S01]  /*6570*/  FSEL R32, -R55, -0.00082130916416645050049, P0 ;  /* 0xba574d2037207808 */ /* 0x000fe20000000100 */
[----:B------:R-:W-:Y:S01]  /*6580*/  FMUL R35, R43, R35 ;  /* 0x000000232b237220 */ /* 0x000fe20000400000 */
[----:B------:R-:W-:Y:S01]  /*6590*/  FSEL R33, R45, 0.0052134888246655464172, P0 ;  /* 0x3baad5ea2d217808 */ /* 0x000fe20000000000 */
[----:B------:R-:W-:Y:S01]  /*65a0*/  FFMA R29, R61, R40, R29 ;  /* 0x000000283d1d7223 */ /* 0x000fe2000000001d */
[----:B------:R-:W-:Y:S01]  /*65b0*/  FSEL R34, -R53, -0.026868773624300956726, P0 ;  /* 0xbcdc1be735227808 */ /* 0x000fe20000000100 */
[----:B------:R-:W-:Y:S01]  /*65c0*/  FFMA R30, R61, R37, R30 ;  /* 0x000000253d1e7223 */ /* 0x000fe2000000001e */
[----:B------:R-:W-:Y:S01]  /*65d0*/  FSEL R37, R51, 0.11284004896879196167, P0 ;  /* 0x3de718af33257808 */ /* 0x000fe20000000000 */
[----:B------:R-:W-:Y:S01]  /*65e0*/  FFMA R35, R61, R38, R35 ;  /* 0x000000263d237223 */ /* 0x000fe20000000023 */
[-C--:B------:R-:W-:Y:S01]  /*65f0*/  FFMA R32, R47, R57.reuse, R32 ;  /* 0x000000392f207223 */ /* 0x080fe20000000020 */
[----:B------:R-:W-:Y:S01]  /*6600*/  MOV R47, 0x3f210a14 ;  /* 0x3f210a14002f7802 */ /* 0x000fe20000000f00 */
[----:B------:R-:W-:Y:S01]  /*6610*/  FMUL R38, R2, 0.70710676908493041992 ;  /* 0x3f3504f302267820 */ /* 0x000fe20000400000 */
[----:B------:R-:W-:Y:S01]  /*6620*/  FMUL R40, R3, 0.70710676908493041992 ;  /* 0x3f3504f303287820 */ /* 0x000fe20000400000 */
[-C--:B------:R-:W-:Y:S01]  /*6630*/  FFMA R33, R32, R57.reuse, R33 ;  /* 0x0000003920217223 */ /* 0x080fe20000000021 */
[----:B------:R-:W-:Y:S01]  /*6640*/  FSEL R32, R49, -0.37612664699554443359, P0 ;  /* 0xbec093ac31207808 */ /* 0x000fe20000000000 */
[----:B------:R-:W-:Y:S01]  /*6650*/  FMUL R42, R7, 0.70710676908493041992 ;  /* 0x3f3504f3072a7820 */ /* 0x000fe20000400000 */
[----:B------:R-:W-:Y:S01]  /*6660*/  FMUL R44, R4, 0.70710676908493041992 ;  /* 0x3f3504f3042c7820 */ /* 0x000fe20000400000 */
[-C--:B------:R-:W-:Y:S01]  /*6670*/  FFMA R34, R33, R57.reuse, R34 ;  /* 0x0000003921227223 */ /* 0x080fe20000000022 */
[----:B------:R-:W-:Y:S01]  /*6680*/  FSEL R33, R47, 0.12837915122509002686, P0 ;  /* 0x3e0375d32f217808 */ /* 0x000fe20000000000 */
[----:B------:R-:W-:Y:S01]  /*6690*/  FMUL R46, R5, 0.70710676908493041992 ;  /* 0x3f3504f3052e7820 */ /* 0x000fe20000400000 */
[----:B------:R-:W-:Y:S01]  /*66a0*/  FMUL R48, R6, 0.70710676908493041992 ;  /* 0x3f3504f306307820 */ /* 0x000fe20000400000 */
[-C--:B------:R-:W-:Y:S01]  /*66b0*/  FFMA R37, R34, R57.reuse, R37 ;  /* 0x0000003922257223 */ /* 0x080fe20000000025 */
[----:B------:R-:W-:Y:S01]  /*66c0*/  FSEL R34, -R57, R36, P0 ;  /* 0x0000002439227208 */ /* 0x000fe20000000100 */
[----:B------:R-:W-:Y:S01]  /*66d0*/  FMUL R50, R11, 0.70710676908493041992 ;  /* 0x3f3504f30b327820 */ /* 0x000fe20000400000 */
[----:B------:R-:W-:Y:S01]  /*66e0*/  FMUL R52, R8, 0.70710676908493041992 ;  /* 0x3f3504f308347820 */ /* 0x000fe20000400000 */
[-C--:B------:R-:W-:Y:S01]  /*66f0*/  FFMA R32, R37, R57.reuse, R32 ;  /* 0x0000003925207223 */ /* 0x080fe20000000020 */
[----:B------:R-:W-:Y:S01]  /*6700*/  FMUL R54, R9, 0.70710676908493041992 ;  /* 0x3f3504f309367820 */ /* 0x000fe20000400000 */
[----:B------:R-:W-:Y:S01]  /*6710*/  FMUL R56, R10, 0.70710676908493041992 ;  /* 0x3f3504f30a387820 */ /* 0x000fe20000400000 */
[----:B------:R-:W-:Y:S01]  /*6720*/  FMUL R59, R12, 0.70710676908493041992 ;  /* 0x3f3504f30c3b7820 */ /* 0x000fe20000400000 */
[----:B------:R-:W-:Y:S04]  /*6730*/  FFMA R33, R32, R57, R33 ;  /* 0x0000003920217223 */ /* 0x000fe80000000021 */
[----:B------:R-:W-:Y:S01]  /*6740*/  FFMA R34, R33, R34, R34 ;  /* 0x0000002221227223 */ /* 0x000fe20000000022 */
[CC--:B------:R-:W-:Y:S03]  /*6750*/  FMUL R33, R38.reuse, R38.reuse ;  /* 0x0000002626217220 */ /* 0x0c0fe60000400000 */
[----:B------:R-:W1:Y:S02]  /*6760*/  @P0 MUFU.EX2 R37, R34 ;  /* 0x0000002200250308 */ /* 0x000e640000000800 */
[----:B-1----:R-:W-:Y:S05]  /*6770*/  @P0 FADD R37, -R37, 1 ;  /* 0x3f80000025250421 */ /* 0x002fea0000000100 */
[----:B------:R-:W-:Y:S02]  /*6780*/  @P0 LOP3.LUT R34, R37, 0x80000000, R36, 0xb8, !PT ;  /* 0x8000000025220812 */ /* 0x000fe400078eb824 */
[C---:B------:R-:W-:Y:S04]  /*6790*/  FSETP.GE.AND P0, PT, |R38|.reuse, 1.0029599666595458984, PT ;  /* 0x3f8060fe2600780b */ /* 0x040fe80003f06200 */
[----:B------:R-:W-:Y:S02]  /*67a0*/  FSEL R57, |R38|, R33, P0 ;  /* 0x0000002126397208 */ /* 0x000fe40000000200 */
[----:B------:R-:W-:Y:S02]  /*67b0*/  FSEL R37, R63, 8.4834944573231041431e-05, P0 ;  /* 0x38b1e96a3f257808 */ /* 0x000fe40000000000 */
[----:B------:R-:W-:Y:S02]  /*67c0*/  FSEL R32, -R55, -0.00082130916416645050049, P0 ;  /* 0xba574d2037207808 */ /* 0x000fe40000000100 */
[----:B------:R-:W-:Y:S02]  /*67d0*/  FSEL R33, R45, 0.0052134888246655464172, P0 ;  /* 0x3baad5ea2d217808 */ /* 0x000fe40000000000 */
[----:B------:R-:W-:Y:S01]  /*67e0*/  FSEL R36, -R53, -0.026868773624300956726, P0 ;  /* 0xbcdc1be735247808 */ /* 0x000fe20000000100 */
[-C--:B------:R-:W-:Y:S01]  /*67f0*/  FFMA R32, R37, R57.reuse, R32 ;  /* 0x0000003925207223 */ /* 0x080fe20000000020 */
[----:B------:R-:W-:Y:S03]  /*6800*/  FSEL R37, R51, 0.11284004896879196167, P0 ;  /* 0x3de718af33257808 */ /* 0x000fe60000000000 */
[-C--:B------:R-:W-:Y:S01]  /*6810*/  FFMA R33, R32, R57.reuse, R33 ;  /* 0x0000003920217223 */ /* 0x080fe20000000021 */
[----:B------:R-:W-:Y:S03]  /*6820*/  FSEL R32, R49, -0.37612664699554443359, P0 ;  /* 0xbec093ac31207808 */ /* 0x000fe60000000000 */
[-C--:B------:R-:W-:Y:S01]  /*6830*/  FFMA R36, R33, R57.reuse, R36 ;  /* 0x0000003921247223 */ /* 0x080fe20000000024 */
[----:B------:R-:W-:Y:S03]  /*6840*/  FSEL R33, R47, 0.12837915122509002686, P0 ;  /* 0x3e0375d32f217808 */ /* 0x000fe60000000000 */
[-C--:B------:R-:W-:Y:S01]  /*6850*/  FFMA R37, R36, R57.reuse, R37 ;  /* 0x0000003924257223 */ /* 0x080fe20000000025 */
[----:B------:R-:W-:Y:S03]  /*6860*/  FSEL R36, -R57, R38, P0 ;  /* 0x0000002639247208 */ /* 0x000fe60000000100 */
[-C--:B------:R-:W-:Y:S04]  /*6870*/  FFMA R32, R37, R57.reuse, R32 ;  /* 0x0000003925207223 */ /* 0x080fe80000000020 */
[----:B------:R-:W-:Y:S04]  /*6880*/  FFMA R33, R32, R57, R33 ;  /* 0x0000003920217223 */ /* 0x000fe80000000021 */
[----:B------:R-:W-:Y:S01]  /*6890*/  FFMA R36, R33, R36, R36 ;  /* 0x0000002421247223 */ /* 0x000fe20000000024 */
[CC--:B------:R-:W-:Y:S03]  /*68a0*/  FMUL R33, R40.reuse, R40.reuse ;  /* 0x0000002828217220 */ /* 0x0c0fe60000400000 */
[----:B------:R-:W1:Y:S02]  /*68b0*/  @P0 MUFU.EX2 R37, R36 ;  /* 0x0000002400250308 */ /* 0x000e640000000800 */
[----:B-1----:R-:W-:Y:S05]  /*68c0*/  @P0 FADD R37, -R37, 1 ;  /* 0x3f80000025250421 */ /* 0x002fea0000000100 */
[----:B------:R-:W-:Y:S02]  /*68d0*/  @P0 LOP3.LUT R36, R37, 0x80000000, R38, 0xb8, !PT ;  /* 0x8000000025240812 */ /* 0x000fe400078eb826 */
[----:B------:R-:W-:Y:S03]  /*68e0*/  FSETP.GE.AND P0, PT, |R40|, 1.0029599666595458984, PT ;  /* 0x3f8060fe2800780b */ /* 0x000fe60003f06200 */
[----:B------:R-:W-:Y:S01]  /*68f0*/  FADD R36, R36, 1 ;  /* 0x3f80000024247421 */ /* 0x000fe20000000000 */
[----:B------:R-:W-:Y:S02]  /*6900*/  FSEL R57, |R40|, R33, P0 ;  /* 0x0000002128397208 */ /* 0x000fe40000000200 */
[----:B------:R-:W-:Y:S01]  /*6910*/  FSEL R37, R63, 8.4834944573231041431e-05, P0 ;  /* 0x38b1e96a3f257808 */ /* 0x000fe20000000000 */
[----:B------:R-:W-:Y:S01]  /*6920*/  FMUL R36, R36, R135 ;  /* 0x0000008724247220 */ /* 0x000fe20000400000 */
[----:B------:R-:W-:Y:S01]  /*6930*/  FSEL R32, -R55, -0.00082130916416645050049, P0 ;  /* 0xba574d2037207808 */ /* 0x000fe20000000100 */
[----:B------:R-:W-:Y:S01]  /*6940*/  FMUL R135, R3, 0.5 ;  /* 0x3f00000003877820 */ /* 0x000fe20000400000 */
        /* <DEDUP_REMOVED lines=36> */
[C---:B------:R-:W-:Y:S03]  /*6b90*/  FMUL R33, R44.reuse, R44 ;  /* 0x0000002c2c217220 */ /* 0x040fe60000400000 */
        /* <DEDUP_REMOVED lines=13> */
[----:B------:R-:W-:Y:S02]  /*6c70*/  FSEL R37, R51, 0.11284004896879196167, P0 ;  /* 0x3de718af33257808 */ /* 0x000fe40000000000 */
[----:B------:R-:W-:Y:S01]  /*6c80*/  F2FP.BF16.F32.PACK_AB R137, R137, R38 ;  /* 0x000000268989723e */ /* 0x000fe200000010ff */
[-C--:B------:R-:W-:Y:S01]  /*6c90*/  FFMA R33, R32, R57.reuse, R33 ;  /* 0x0000003920217223 */ /* 0x080fe20000000021 */
[----:B------:R-:W-:Y:S01]  /*6ca0*/  FSEL R32, R49, -0.37612664699554443359, P0 ;  /* 0xbec093ac31207808 */ /* 0x000fe20000000000 */
[----:B------:R-:W-:Y:S01]  /*6cb0*/  FMUL R38, R6, 0.5 ;  /* 0x3f00000006267820 */ /* 0x000fe20000400000 */
[----:B------:R-:W-:Y:S01]  /*6cc0*/  FMUL R6, R35, 0.70710676908493041992 ;  /* 0x3f3504f323067820 */ /* 0x000fe20000400000 */
        /* <DEDUP_REMOVED lines=34> */
[----:B------:R-:W-:Y:S01]  /*6ef0*/  FSEL R57, |R48|, R33, P0 ;  /* 0x0000002130397208 */ /* 0x000fe20000000200 */
[----:B------:R-:W-:Y:S01]  /*6f00*/  FMUL R44, R9, 0.5 ;  /* 0x3f000000092c7820 */ /* 0x000fe20000400000 */
        /* <DEDUP_REMOVED lines=65> */
[----:B------:R-:W-:Y:S01]  /*7320*/  FSEL R57, |R54|, R33, P0 ;  /* 0x0000002136397208 */ /* 0x000fe20000000200 */
[----:B------:R-:W-:Y:S01]  /*7330*/  FMUL R50, R35, 0.5 ;  /* 0x3f00000023327820 */ /* 0x000fe20000400000 */
        /* <DEDUP_REMOVED lines=37> */
[----:B------:R-:W-:Y:S01]  /*7590*/  FFMA R33, R32, R57, R33 ;  /* 0x0000003920217223 */ /* 0x000fe20000000021 */
[----:B------:R-:W-:Y:S03]  /*75a0*/  FMUL R57, R15, 0.70710676908493041992 ;  /* 0x3f3504f30f397820 */ /* 0x000fe60000400000 */
[----:B------:R-:W-:Y:S01]  /*75b0*/  FFMA R54, R33, R54, R54 ;  /* 0x0000003621367223 */ /* 0x000fe20000000036 */
[-C--:B------:R-:W-:Y:S03]  /*75c0*/  FMUL R32, R57, R57.reuse ;  /* 0x0000003939207220 */ /* 0x080fe60000400000 */
        /* <DEDUP_REMOVED lines=19> */
[----:B------:R-:W-:Y:S03]  /*7700*/  FMUL R32, R59, R59 ;  /* 0x0000003b3b207220 */ /* 0x000fe60000400000 */
[----:B------:R-:W-:Y:S04]  /*7710*/  FFMA R56, R33, R56, R56 ;  /* 0x0000003821387223 */ /* 0x000fe80000000038 */
        /* <DEDUP_REMOVED lines=15> */
[----:B------:R-:W-:Y:S01]  /*7810*/  FFMA R37, R58, R57, R37 ;  /* 0x000000393a257223 */ /* 0x000fe20000000025 */
[----:B------:R-:W-:Y:S03]  /*7820*/  FSEL R58, -R57, R59, P0 ;  /* 0x0000003b393a7208 */ /* 0x000fe60000000100 */
[-C--:B------:R-:W-:Y:S04]  /*7830*/  FFMA R32, R37, R57.reuse, R32 ;  /* 0x0000003925207223 */ /* 0x080fe80000000020 */
[----:B------:R-:W-:Y:S01]  /*7840*/  FFMA R33, R32, R57, R33 ;  /* 0x0000003920217223 */ /* 0x000fe20000000021 */
[----:B------:R-:W-:Y:S03]  /*7850*/  FMUL R57, R13, 0.70710676908493041992 ;  /* 0x3f3504f30d397820 */ /* 0x000fe60000400000 */
[----:B------:R-:W-:Y:S01]  /*7860*/  FFMA R58, R33, R58, R58 ;  /* 0x0000003a213a7223 */ /* 0x000fe2000000003a */
[C---:B------:R-:W-:Y:S03]  /*7870*/  FMUL R32, R57.reuse, R57 ;  /* 0x0000003939207220 */ /* 0x040fe60000400000 */
        /* <DEDUP_REMOVED lines=91> */
[C---:B------:R-:W-:Y:S03]  /*7e30*/  FSETP.GE.AND P0, PT, |R57|.reuse, 1.0029599666595458984, PT ;  /* 0x3f8060fe3900780b */ /* 0x040fe60003f06200 */
[----:B------:R-:W-:Y:S01]  /*7e40*/  FADD R66, R66, 1 ;  /* 0x3f80000042427421 */ /* 0x000fe20000000000 */
        /* <DEDUP_REMOVED lines=279> */
[-C--:B------:R-:W-:Y:S01]  /*8fc0*/  FFMA R32, R37, R59.reuse, R32 ;  /* 0x0000003b25207223 */ /* 0x080fe20000000020 */
[----:B------:R-:W-:Y:S03]  /*8fd0*/  FMUL R37, R30, 0.70710676908493041992 ;  /* 0x3f3504f31e257820 */ /* 0x000fe60000400000 */
[----:B------:R-:W-:Y:S01]  /*8fe0*/  FFMA R33, R32, R59, R33 ;  /* 0x0000003b20217223 */ /* 0x000fe20000000021 */
[----:B------:R-:W-:Y:S03]  /*8ff0*/  FMUL R32, R37, R37 ;  /* 0x0000002525207220 */ /* 0x000fe60000400000 */
[----:B------:R-:W-:Y:S04]  /*9000*/  FFMA R92, R33, R92, R92 ;  /* 0x0000005c215c7223 */ /* 0x000fe8000000005c */
[----:B------:R-:W1:Y:S02]  /*9010*/  @P0 MUFU.EX2 R136, R92 ;  /* 0x0000005c00880308 */ /* 0x000e640000000800 */
[----:B-1----:R-:W-:Y:S05]  /*9020*/  @P0 FADD R136, -R136, 1 ;  /* 0x3f80000088880421 */ /* 0x002fea0000000100 */
[----:B------:R-:W-:Y:S01]  /*9030*/  @P0 LOP3.LUT R92, R136, 0x80000000, R57, 0xb8, !PT ;  /* 0x80000000885c0812 */ /* 0x000fe200078eb839 */
[----:B------:R-:W-:Y:S01]  /*9040*/  FADD R136, R34, 1 ;  /* 0x3f80000022887421 */ /* 0x000fe20000000000 */
[C---:B------:R-:W-:Y:S04]  /*9050*/  FSETP.GE.AND P0, PT, |R37|.reuse, 1.0029599666595458984, PT ;  /* 0x3f8060fe2500780b */ /* 0x040fe80003f06200 */
[----:B------:R-:W-:Y:S02]  /*9060*/  FSEL R57, |R37|, R32, P0 ;  /* 0x0000002025397208 */ /* 0x000fe40000000200 */
[----:B------:R-:W-:Y:S02]  /*9070*/  FSEL R59, R63, 8.4834944573231041431e-05, P0 ;  /* 0x38b1e96a3f3b7808 */ /* 0x000fe40000000000 */
[----:B------:R-:W-:Y:S02]  /*9080*/  FSEL R32, -R55, -0.00082130916416645050049, P0 ;  /* 0xba574d2037207808 */ /* 0x000fe40000000100 */
[----:B------:R-:W-:Y:S02]  /*9090*/  FSEL R33, R45, 0.0052134888246655464172, P0 ;  /* 0x3baad5ea2d217808 */ /* 0x000fe40000000000 */
[----:B------:R-:W-:Y:S01]  /*90a0*/  FSEL R3, R51, 0.11284004896879196167, P0 ;  /* 0x3de718af33037808 */ /* 0x000fe20000000000 */
[-C--:B------:R-:W-:Y:S01]  /*90b0*/  FFMA R32, R59, R57.reuse, R32 ;  /* 0x000000393b207223 */ /* 0x080fe20000000020 */
[----:B------:R-:W-:Y:S01]  /*90c0*/  FMUL R59, R0, 0.5 ;  /* 0x3f000000003b7820 */ /* 0x000fe20000400000 */
[----:B------:R-:W-:Y:S02]  /*90d0*/  FSEL R0, -R53, -0.026868773624300956726, P0 ;  /* 0xbcdc1be735007808 */ /* 0x000fe40000000100 */
[----:B------:R-:W-:Y:S01]  /*90e0*/  FFMA R33, R32, R57, R33 ;  /* 0x0000003920217223 */ /* 0x000fe20000000021 */
[----:B------:R-:W-:Y:S01]  /*90f0*/  FMUL R59, R136, R59 ;  /* 0x0000003b883b7220 */ /* 0x000fe20000400000 */
[----:B------:R-:W-:Y:S02]  /*9100*/  FSEL R2, R49, -0.37612664699554443359, P0 ;  /* 0xbec093ac31027808 */ /* 0x000fe40000000000 */
[----:B------:R-:W-:Y:S02]  /*9110*/  FFMA R0, R33, R57, R0 ;  /* 0x0000003921007223 */ /* 0x000fe40000000000 */
[----:B------:R-:W-:Y:S01]  /*9120*/  F2FP.BF16.F32.PACK_AB R136, R36, R59 ;  /* 0x0000003b2488723e */ /* 0x000fe200000010ff */
[----:B------:R-:W-:Y:S01]  /*9130*/  FMUL R36, R4, 0.5 ;  /* 0x3f00000004247820 */ /* 0x000fe20000400000 */
[----:B------:R-:W-:Y:S01]  /*9140*/  FADD R59, R42, 1 ;  /* 0x3f8000002a3b7421 */ /* 0x000fe20000000000 */
[----:B------:R-:W-:Y:S01]  /*9150*/  FMUL R42, R8, 0.5 ;  /* 0x3f000000082a7820 */ /* 0x000fe20000400000 */
[----:B------:R-:W-:Y:S01]  /*9160*/  FFMA R3, R0, R57, R3 ;  /* 0x0000003900037223 */ /* 0x000fe20000000003 */
[----:B------:R-:W-:Y:S01]  /*9170*/  FSEL R0, -R57, R37, P0 ;  /* 0x0000002539007208 */ /* 0x000fe20000000100 */
[----:B------:R-:W-:Y:S01]  /*9180*/  FMUL R36, R59, R36 ;  /* 0x000000243b247220 */ /* 0x000fe20000400000 */
[----:B------:R-:W-:Y:S01]  /*9190*/  FMUL R42, R139, R42 ;  /* 0x0000002a8b2a7220 */ /* 0x000fe20000400000 */
[----:B------:R-:W-:Y:S01]  /*91a0*/  FADD R59, R48, 1 ;  /* 0x3f800000303b7421 */ /* 0x000fe20000000000 */
[----:B------:R-:W-:Y:S01]  /*91b0*/  FMUL R48, R25, 0.5 ;  /* 0x3f00000019307820 */ /* 0x000fe20000400000 */
[-C--:B------:R-:W-:Y:S01]  /*91c0*/  FFMA R2, R3, R57.reuse, R2 ;  /* 0x0000003903027223 */ /* 0x080fe20000000002 */
[----:B------:R-:W-:Y:S01]  /*91d0*/  FSEL R3, R47, 0.12837915122509002686, P0 ;  /* 0x3e0375d32f037808 */ /* 0x000fe20000000000 */
[----:B------:R-:W-:Y:S01]  /*91e0*/  FMUL R59, R59, R40 ;  /* 0x000000283b3b7220 */ /* 0x000fe20000400000 */
[----:B------:R-:W-:Y:S01]  /*91f0*/  F2FP.BF16.F32.PACK_AB R138, R135, R36 ;  /* 0x00000024878a723e */ /* 0x000fe200000010ff */
[----:B------:R-:W-:Y:S01]  /*9200*/  FMUL R40, R10, 0.5 ;  /* 0x3f0000000a287820 */ /* 0x000fe20000400000 */
[----:B------:R-:W-:Y:S01]  /*9210*/  F2FP.BF16.F32.PACK_AB R140, R141, R42 ;  /* 0x0000002a8d8c723e */ /* 0x000fe200000010ff */
[----:B------:R-:W-:Y:S01]  /*9220*/  FMUL R36, R15, 0.5 ;  /* 0x3f0000000f247820 */ /* 0x000fe20000400000 */
[----:B------:R-:W-:Y:S01]  /*9230*/  FMUL R42, R13, 0.5 ;  /* 0x3f0000000d2a7820 */ /* 0x000fe20000400000 */
[----:B------:R-:W-:Y:S01]  /*9240*/  FADD R141, R56, 1 ;  /* 0x3f800000388d7421 */ /* 0x000fe20000000000 */
[----:B------:R-:W-:Y:S01]  /*9250*/  FFMA R3, R2, R57, R3 ;  /* 0x0000003902037223 */ /* 0x000fe20000000003 */
[----:B------:R-:W-:Y:S02]  /*9260*/  FADD R57, R46, 1 ;  /* 0x3f8000002e397421 */ /* 0x000fe40000000000 */
[----:B------:R-:W-:Y:S01]  /*9270*/  FMUL R141, R141, R36 ;  /* 0x000000248d8d7220 */ /* 0x000fe20000400000 */
[----:B------:R-:W-:Y:S01]  /*9280*/  FFMA R0, R3, R0, R0 ;  /* 0x0000000003007223 */ /* 0x000fe20000000000 */
[----:B------:R-:W-:Y:S01]  /*9290*/  FMUL R38, R57, R38 ;  /* 0x0000002639267220 */ /* 0x000fe20000400000 */
[----:B------:R-:W-:Y:S01]  /*92a0*/  FMUL R3, R6, R6 ;  /* 0x0000000606037220 */ /* 0x000fe20000400000 */
[----:B------:R-:W-:Y:S01]  /*92b0*/  FADD R57, R54, 1 ;  /* 0x3f80000036397421 */ /* 0x000fe20000000000 */
[----:B------:R-:W1:Y:S01]  /*92c0*/  @P0 MUFU.EX2 R46, R0 ;  /* 0x00000000002e0308 */ /* 0x000e620000000800 */
[----:B------:R-:W-:Y:S01]  /*92d0*/  FMUL R36, R14, 0.5 ;  /* 0x3f0000000e247820 */ /* 0x000fe20000400000 */
[----:B------:R-:W-:Y:S01]  /*92e0*/  F2FP.BF16.F32.PACK_AB R139, R59, R38 ;  /* 0x000000263b8b723e */ /* 0x000fe200000010ff */
[----:B------:R-:W-:Y:S01]  /*92f0*/  FMUL R40, R57, R40 ;  /* 0x0000002839287220 */ /* 0x000fe20000400000 */
[----:B------:R-:W-:Y:S01]  /*9300*/  FMUL R38, R12, 0.5 ;  /* 0x3f0000000c267820 */ /* 0x000fe20000400000 */
[----:B------:R-:W-:Y:S01]  /*9310*/  FADD R59, R58, 1 ;  /* 0x3f8000003a3b7421 */ /* 0x000fe20000000000 */
[----:B------:R-:W-:Y:S02]  /*9320*/  FADD R57, R60, 1 ;  /* 0x3f8000003c397421 */ /* 0x000fe40000000000 */
[----:B------:R-:W-:Y:S01]  /*9330*/  F2FP.BF16.F32.PACK_AB R141, R141, R40 ;  /* 0x000000288d8d723e */ /* 0x000fe200000010ff */
[----:B------:R-:W-:Y:S01]  /*9340*/  FMUL R38, R59, R38 ;  /* 0x000000263b267220 */ /* 0x000fe20000400000 */
[----:B------:R-:W-:Y:S01]  /*9350*/  FMUL R57, R57, R42 ;  /* 0x0000002a39397220 */ /* 0x000fe20000400000 */
[----:B------:R-:W-:Y:S01]  /*9360*/  FMUL R42, R19, 0.5 ;  /* 0x3f000000132a7820 */ /* 0x000fe20000400000 */
[----:B------:R-:W-:Y:S01]  /*9370*/  FADD R59, R64, 1 ;  /* 0x3f800000403b7421 */ /* 0x000fe20000000000 */
[----:B------:R-:W-:Y:S02]  /*9380*/  FMUL R40, R27, 0.5 ;  /* 0x3f0000001b287820 */ /* 0x000fe40000400000 */
[----:B------:R-:W-:Y:S01]  /*9390*/  F2FP.BF16.F32.PACK_AB R142, R57, R38 ;  /* 0x00000026398e723e */ /* 0x000fe200000010ff */
[----:B------:R-:W-:Y:S01]  /*93a0*/  FMUL R59, R59, R42 ;  /* 0x0000002a3b3b7220 */ /* 0x000fe20000400000 */
[----:B-1----:R-:W-:Y:S01]  /*93b0*/  @P0 FADD R46, -R46, 1 ;  /* 0x3f8000002e2e0421 */ /* 0x002fe20000000100 */
[----:B------:R-:W-:Y:S01]  /*93c0*/  FMUL R38, R23, 0.5 ;  /* 0x3f00000017267820 */ /* 0x000fe20000400000 */
[----:B------:R-:W-:Y:S03]  /*93d0*/  FMUL R42, R24, 0.5 ;  /* 0x3f000000182a7820 */ /* 0x000fe60000400000 */
[----:B------:R-:W-:Y:S02]  /*93e0*/  @P0 LOP3.LUT R0, R46, 0x80000000, R37, 0xb8, !PT ;  /* 0x800000002e000812 */ /* 0x000fe400078eb825 */
[----:B------:R-:W-:Y:S04]  /*93f0*/  FSETP.GE.AND P0, PT, |R6|, 1.0029599666595458984, PT ;  /* 0x3f8060fe0600780b */ /* 0x000fe80003f06200 */
[----:B------:R-:W-:Y:S02]  /*9400*/  FSEL R37, R63, 8.4834944573231041431e-05, P0 ;  /* 0x38b1e96a3f257808 */ /* 0x000fe40000000000 */
[----:B------:R-:W-:Y:S01]  /*9410*/  FSEL R2, -R55, -0.00082130916416645050049, P0 ;  /* 0xba574d2037027808 */ /* 0x000fe20000000100 */
[----:B------:R-:W-:Y:S01]  /*9420*/  FADD R55, R62, 1 ;  /* 0x3f8000003e377421 */ /* 0x000fe20000000000 */
[----:B------:R-:W-:Y:S02]  /*9430*/  FSEL R7, |R6|, R3, P0 ;  /* 0x0000000306077208 */ /* 0x000fe40000000200 */
[----:B------:R-:W-:Y:S01]  /*9440*/  FSEL R3, R45, 0.0052134888246655464172, P0 ;  /* 0x3baad5ea2d037808 */ /* 0x000fe20000000000 */
[----:B------:R-:W-:Y:S01]  /*9450*/  FMUL R36, R55, R36 ;  /* 0x0000002437247220 */ /* 0x000fe20000400000 */
[----:B------:R-:W-:Y:S01]  /*9460*/  FSEL R4, -R53, -0.026868773624300956726, P0 ;  /* 0xbcdc1be735047808 */ /* 0x000fe20000000100 */
[----:B------:R-:W-:Y:S01]  /*9470*/  FADD R45, R68, 1 ;  /* 0x3f800000442d7421 */ /* 0x000fe20000000000 */
[----:B------:R-:W-:Y:S01]  /*9480*/  FADD R53, R90, 1 ;  /* 0x3f8000005a357421 */ /* 0x000fe20000000000 */
[----:B------:R-:W-:Y:S01]  /*9490*/  FSEL R5, R47, 0.12837915122509002686, P0 ;  /* 0x3e0375d32f057808 */ /* 0x000fe20000000000 */
[----:B------:R-:W-:Y:S01]  /*94a0*/  FADD R47, R74, 1 ;  /* 0x3f8000004a2f7421 */ /* 0x000fe20000000000 */
[----:B------:R-:W-:Y:S01]  /*94b0*/  F2FP.BF16.F32.PACK_AB R143, R59, R36 ;  /* 0x000000243b8f723e */ /* 0x000fe200000010ff */
[----:B------:R-:W-:Y:S01]  /*94c0*/  FMUL R44, R45, R44 ;  /* 0x0000002c2d2c7220 */ /* 0x000fe20000400000 */
[-C--:B------:R-:W-:Y:S01]  /*94d0*/  FFMA R2, R37, R7.reuse, R2 ;  /* 0x0000000725027223 */ /* 0x080fe20000000002 */
[----:B------:R-:W-:Y:S01]  /*94e0*/  FMUL R36, R18, 0.5 ;  /* 0x3f00000012247820 */ /* 0x000fe20000400000 */
[----:B------:R-:W-:Y:S01]  /*94f0*/  FADD R45, R72, 1 ;  /* 0x3f800000482d7421 */ /* 0x000fe20000000000 */
[----:B------:R-:W-:Y:S01]  /*9500*/  FMUL R37, R16, 0.5 ;  /* 0x3f00000010257820 */ /* 0x000fe20000400000 */
[-C--:B------:R-:W-:Y:S01]  /*9510*/  FFMA R3, R2, R7.reuse, R3 ;  /* 0x0000000702037223 */ /* 0x080fe20000000003 */
[----:B------:R-:W-:Y:S01]  /*9520*/  FSEL R2, R49, -0.37612664699554443359, P0 ;  /* 0xbec093ac31027808 */ /* 0x000fe20000000000 */
[----:B------:R-:W-:Y:S01]  /*9530*/  FMUL R45, R45, R38 ;  /* 0x000000262d2d7220 */ /* 0x000fe20000400000 */
[----:B------:R-:W-:Y:S01]  /*9540*/  FMUL R38, R20, 0.5 ;  /* 0x3f00000014267820 */ /* 0x000fe20000400000 */
[----:B------:R-:W-:Y:S01]  /*9550*/  FFMA R4, R3, R7, R4 ;  /* 0x0000000703047223 */ /* 0x000fe20000000004 */
[----:B------:R-:W-:Y:S01]  /*9560*/  FSEL R3, R51, 0.11284004896879196167, P0 ;  /* 0x3de718af33037808 */ /* 0x000fe20000000000 */
[----:B------:R-:W-:Y:S01]  /*9570*/  FADD R51, R70, 1 ;  /* 0x3f80000046337421 */ /* 0x000fe20000000000 */
[----:B------:R-:W-:Y:S01]  /*9580*/  FMUL R38, R47, R38 ;  /* 0x000000262f267220 */ /* 0x000fe20000400000 */
[----:B------:R-:W-:Y:S01]  /*9590*/  FADD R47, R76, 1 ;  /* 0x3f8000004c2f7421 */ /* 0x000fe20000000000 */
[----:B------:R-:W-:Y:S01]  /*95a0*/  FMUL R37, R66, R37 ;  /* 0x0000002542257220 */ /* 0x000fe20000400000 */
[-C--:B------:R-:W-:Y:S01]  /*95b0*/  FFMA R3, R4, R7.reuse, R3 ;  /* 0x0000000704037223 */ /* 0x080fe20000000003 */
[----:B------:R-:W-:Y:S01]  /*95c0*/  FMUL R36, R51, R36 ;  /* 0x0000002433247220 */ /* 0x000fe20000400000 */
[----:B------:R-:W-:Y:S01]  /*95d0*/  FSEL R4, -R7, R6, P0 ;  /* 0x0000000607047208 */ /* 0x000fe20000000100 */
[----:B------:R-:W-:Y:S01]  /*95e0*/  FADD R49, R80, 1 ;  /* 0x3f80000050317421 */ /* 0x000fe20000000000 */
[----:B------:R-:W-:Y:S01]  /*95f0*/  FFMA R2, R3, R7, R2 ;  /* 0x0000000703027223 */ /* 0x000fe20000000002 */
[----:B------:R-:W-:Y:S01]  /*9600*/  F2FP.BF16.F32.PACK_AB R44, R44, R37 ;  /* 0x000000252c2c723e */ /* 0x000fe200000010ff */
[----:B------:R-:W-:Y:S01]  /*9610*/  FMUL R37, R22, 0.5 ;  /* 0x3f00000016257820 */ /* 0x000fe20000400000 */
[----:B------:R-:W-:Y:S01]  /*9620*/  F2FP.BF16.F32.PACK_AB R45, R45, R36 ;  /* 0x000000242d2d723e */ /* 0x000fe200000010ff */
[----:B------:R-:W-:Y:S01]  /*9630*/  FFMA R5, R2, R7, R5 ;  /* 0x0000000702057223 */ /* 0x000fe20000000005 */
[----:B------:R-:W-:Y:S01]  /*9640*/  FMUL R36, R21, 0.5 ;  /* 0x3f00000015247820 */ /* 0x000fe20000400000 */
[----:B------:R-:W-:Y:S01]  /*9650*/  FMUL R40, R49, R40 ;  /* 0x0000002831287220 */ /* 0x000fe20000400000 */
[----:B------:R-:W-:Y:S01]  /*9660*/  FMUL R37, R78, R37 ;  /* 0x000000254e257220 */ /* 0x000fe20000400000 */
[----:B------:R-:W-:Y:S01]  /*9670*/  FFMA R4, R5, R4, R4 ;  /* 0x0000000405047223 */ /* 0x000fe20000000004 */
[----:B------:R-:W-:Y:S01]  /*9680*/  FMUL R47, R47, R36 ;  /* 0x000000242f2f7220 */ /* 0x000fe20000400000 */
[----:B------:R-:W-:Y:S01]  /*9690*/  FADD R49, R82, 1 ;  /* 0x3f80000052317421 */ /* 0x000fe20000000000 */
[----:B------:R-:W-:Y:S01]  /*96a0*/  FADD R51, R84, 1 ;  /* 0x3f80000054337421 */ /* 0x000fe20000000000 */
[----:B------:R-:W1:Y:S02]  /*96b0*/  @P0 MUFU.EX2 R36, R4 ;  /* 0x0000000400240308 */ /* 0x000e640000000800 */
[----:B------:R-:W-:Y:S01]  /*96c0*/  F2FP.BF16.F32.PACK_AB R46, R47, R38 ;  /* 0x000000262f2e723e */ /* 0x000fe200000010ff */
[----:B------:R-:W-:Y:S01]  /*96d0*/  FMUL R42, R49, R42 ;  /* 0x0000002a312a7220 */ /* 0x000fe20000400000 */
[----:B------:R-:W-:Y:S01]  /*96e0*/  F2FP.BF16.F32.PACK_AB R47, R40, R37 ;  /* 0x00000025282f723e */ /* 0x000fe200000010ff */
[----:B------:R-:W-:Y:S01]  /*96f0*/  FMUL R38, R31, 0.5 ;  /* 0x3f0000001f267820 */ /* 0x000fe20000400000 */
[----:B------:R-:W-:Y:S01]  /*9700*/  FADD R49, R88, 1 ;  /* 0x3f80000058317421 */ /* 0x000fe20000000000 */
[----:B------:R-:W-:Y:S01]  /*9710*/  FMUL R37, R26, 0.5 ;  /* 0x3f0000001a257820 */ /* 0x000fe20000400000 */
[----:B------:R-:W-:Y:S01]  /*9720*/  FMUL R51, R51, R48 ;  /* 0x0000003033337220 */ /* 0x000fe20000400000 */
[----:B------:R-:W-:Y:S01]  /*9730*/  FMUL R40, R28, 0.5 ;  /* 0x3f0000001c287820 */ /* 0x000fe20000400000 */
[----:B------:R-:W-:Y:S01]  /*9740*/  FMUL R38, R49, R38 ;  /* 0x0000002631267220 */ /* 0x000fe20000400000 */
[----:B------:R-:W-:Y:S01]  /*9750*/  FMUL R37, R86, R37 ;  /* 0x0000002556257220 */ /* 0x000fe20000400000 */
[----:B------:R-:W-:Y:S01]  /*9760*/  FADD R49, R92, 1 ;  /* 0x3f8000005c317421 */ /* 0x000fe20000000000 */
[----:B------:R-:W-:Y:S01]  /*9770*/  F2FP.BF16.F32.PACK_AB R48, R51, R42 ;  /* 0x0000002a3330723e */ /* 0x000fe200000010ff */
[----:B------:R-:W-:Y:S01]  /*9780*/  FMUL R40, R53, R40 ;  /* 0x0000002835287220 */ /* 0x000fe20000400000 */
[----:B------:R-:W-:Y:S01]  /*9790*/  FMUL R42, R30, 0.5 ;  /* 0x3f0000001e2a7820 */ /* 0x000fe20000400000 */
[----:B------:R-:W-:Y:S01]  /*97a0*/  FADD R51, R0, 1 ;  /* 0x3f80000000337421 */ /* 0x000fe20000000000 */
[----:B-1----:R-:W-:Y:S01]  /*97b0*/  @P0 FADD R55, -R36, 1 ;  /* 0x3f80000024370421 */ /* 0x002fe20000000100 */
[----:B------:R-:W-:Y:S02]  /*97c0*/  FMUL R36, R29, 0.5 ;  /* 0x3f0000001d247820 */ /* 0x000fe40000400000 */
[----:B------:R-:W-:Y:S02]  /*97d0*/  FMUL R51, R51, R42 ;  /* 0x0000002a33337220 */ /* 0x000fe40000400000 */
[----:B------:R-:W-:Y:S01]  /*97e0*/  @P0 LOP3.LUT R4, R55, 0x80000000, R6, 0xb8, !PT ;  /* 0x8000000037040812 */ /* 0x000fe200078eb806 */
[----:B------:R-:W-:Y:S01]  /*97f0*/  FMUL R55, R49, R36 ;  /* 0x0000002431377220 */ /* 0x000fe20000400000 */
[----:B------:R-:W-:Y:S02]  /*9800*/  F2FP.BF16.F32.PACK_AB R49, R38, R37 ;  /* 0x000000252631723e */ /* 0x000fe400000010ff */
[----:B------:R-:W-:Y:S01]  /*9810*/  @P6 IADD3 R38, PT, PT, R71, 0x100, RZ ;  /* 0x0000010047266810 */ /* 0x000fe20007ffe0ff */
[----:B------:R-:W-:Y:S01]  /*9820*/  FADD R53, R4, 1 ;  /* 0x3f80000004357421 */ /* 0x000fe20000000000 */
[----:B------:R-:W-:Y:S02]  /*9830*/  IADD3 R36, PT, PT, R128, UR8, RZ ;  /* 0x0000000880247c10 */ /* 0x000fe4000fffe0ff */
[----:B------:R-:W-:Y:S01]  /*9840*/  @P6 PRMT R38, R73, 0x654, R38 ;  /* 0x0000065449266816 */ /* 0x000fe20000000026 */
[----:B------:R-:W-:Y:S01]  /*9850*/  FMUL R42, R53, R50 ;  /* 0x00000032352a7220 */ /* 0x000fe20000400000 */
[----:B------:R-:W-:Y:S01]  /*9860*/  F2FP.BF16.F32.PACK_AB R50, R55, R40 ;  /* 0x000000283732723e */ /* 0x000fe200000010ff */
[--C-:B------:R-:W-:Y:S01]  /*9870*/  IMAD R40, R123, -0x10, R36.reuse ;  /* 0xfffffff07b287824 */ /* 0x100fe200078e0224 */
[----:B------:R1:W-:Y:S01]  /*9880*/  @P6 SYNCS.ARRIVE.TRANS64.RED.A1T0 RZ, [R38+URZ], RZ ;  /* 0x000000ff26ff69a7 */ /* 0x0003e200081004ff */
[----:B------:R2:W-:Y:S01]  /*9890*/  STS.128 [R128+UR8], R136 ;  /* 0x0000008880007988 */ /* 0x0005e20008000c08 */
[----:B------:R-:W-:Y:S01]  /*98a0*/  IMAD R36, R121, -0x10, R36 ;  /* 0xfffffff079247824 */ /* 0x000fe200078e0224 */
[----:B------:R-:W-:Y:S02]  /*98b0*/  F2FP.BF16.F32.PACK_AB R51, R42, R51 ;  /* 0x000000332a33723e */ /* 0x000fe400000010ff */
[----:B------:R-:W-:Y:S04]  /*98c0*/  LEA R37, R103, R40, 0x4 ;  /* 0x0000002867257211 */ /* 0x000fe800078e20ff */
[----:B------:R2:W-:Y:S08]  /*98d0*/  STS.128 [R40+0x10], R140 ;  /* 0x0000108c28007388 */ /* 0x0005f00000000c00 */
[----:B------:R2:W-:Y:S01]  /*98e0*/  STS.128 [R36+0x20], R44 ;  /* 0x0000202c24007388 */ /* 0x0005e20000000c00 */
[----:B-1----:R-:W-:Y:S07]  /*98f0*/  @P6 IADD3 R38, PT, PT, R41, 0x1, RZ ;  /* 0x0000000129266810 */ /* 0x002fee0007ffe0ff */
[----:B------:R2:W-:Y:S01]  /*9900*/  STS.128 [R37+0x10], R48 ;  /* 0x0000103025007388 */ /* 0x0005e20000000c00 */
[C---:B------:R-:W-:Y:S04]  /*9910*/  @P6 ISETP.NE.AND P0, PT, R38.reuse, 0x4, PT ;  /* 0x000000042600680c */ /* 0x040fe80003f05270 */
[----:B------:R-:W-:Y:S01]  /*9920*/  @P6 SEL R41, R38, RZ, P0 ;  /* 0x000000ff26296207 */ /* 0x000fe20000000000 */
[----:B------:R-:W-:Y:S01]  /*9930*/  @!PT LDS RZ, [RZ] ;  /* 0x00000000fffff984 */ /* 0x000fe20000000800 */
[----:B------:R-:W-:Y:S01]  /*9940*/  @!PT LDS RZ, [RZ] ;  /* 0x00000000fffff984 */ /* 0x000fe20000000800 */
[----:B------:R-:W-:Y:S01]  /*9950*/  @!PT LDS RZ, [RZ] ;  /* 0x00000000fffff984 */ /* 0x000fe20000000800 */
[----:B------:R-:W-:Y:S01]  /*9960*/  @!PT LDS RZ, [RZ] ;  /* 0x00000000fffff984 */ /* 0x000fe20000000800 */
[----:B------:R1:W-:Y:S06]  /*9970*/  MEMBAR.ALL.CTA ;  /* 0x0000000000007992 */ /* 0x0003ec0000008000 */
[----:B-1----:R-:W1:Y:S01]  /*9980*/  FENCE.VIEW.ASYNC.S ;  /* 0x00000000000073c6 */ /* 0x002e620000000000 */
[----:B------:R-:W-:Y:S04]  /*9990*/  @P6 SEL R38, RZ, 0x1, P0 ;  /* 0x00000001ff266807 */ /* 0x000fe80000000000 */
[----:B------:R-:W-:Y:S01]  /*99a0*/  @P6 LOP3.LUT R101, R101, R38, RZ, 0x3c, !PT ;  /* 0x0000002665656212 */ /* 0x000fe200078e3cff */
[----:B-1----:R-:W-:Y:S06]  /*99b0*/  BAR.SYNC.DEFER_BLOCKING 0x1, 0x80 ;  /* 0x0042000000007b1d */ /* 0x002fec0000010000 */
[----:B------:R-:W-:Y:S05]  /*99c0*/  @P2 BRA `(.L_x_104) ;  /* 0x00000000003c2947 */ /* 0x000fea0003800000 */
[----:B------:R-:W-:Y:S01]  /*99d0*/  UIADD3 UR10, UP0, UPT, UR44, 0x680, URZ ;  /* 0x000006802c0a7890 */ /* 0x000fe2000ff1e0ff */
[----:B------:R-:W-:Y:S01]  /*99e0*/  R2UR UR4, R122 ;  /* 0x000000007a0472ca */ /* 0x000fe200000e0000 */
[----:B------:R-:W-:Y:S01]  /*99f0*/  IMAD.IADD R96, R79, 0x1, R96 ;  /* 0x000000014f607824 */ /* 0x000fe200078e0260 */
[----:B------:R-:W-:Y:S01]  /*9a00*/  R2UR UR6, R77 ;  /* 0x000000004d0672ca */ /* 0x000fe200000e0000 */
[----:B------:R-:W-:Y:S01]  /*9a10*/  UIADD3.X UR11, UPT, UPT, URZ, UR45, URZ, UP0, !UPT ;  /* 0x0000002dff0b7290 */ /* 0x000fe200087fe4ff */
[----:B------:R-:W-:Y:S09]  /*9a20*/  PLOP3.LUT P0, PT, PT, PT, PT, 0x80, 0x8 ;  /* 0x000000000008781c */ /* 0x000ff20003f0f070 */
[----:B------:R-:W-:Y:S11]  /*9a30*/  UIADD3 UR4, UPT, UPT, UR4, 0x200, UR8 ;  /* 0x0000020004047890 */ /* 0x000ff6000fffe008 */
[----:B------:R-:W-:Y:S01]  /*9a40*/  @!UPT UIADD3 URZ, UPT, UPT, URZ, URZ, URZ ;  /* 0x000000fffffff290 */ /* 0x000fe2000fffe0ff */
.L_x_105:
[----:B------:R-:W-:Y:S02]  /*9a50*/  PLOP3.LUT P1, PT, P1, P0, PT, 0xf2, 0x2f ;  /* 0x00000000002f781c */ /* 0x000fe40000f21e72 */
[----:B------:R-:W-:Y:S01]  /*9a60*/  @P0 R2UR P1, UR5, R96 ;  /* 0x00000000600502ca */ /* 0x000fe20000020000 */
[----:B------:R-:W-:Y:S07]  /*9a70*/  UMOV UR7, UR36 ;  /* 0x0000002400077c82 */ /* 0x000fee0008000000 */
[----:B------:R-:W-:Y:S05]  /*9a80*/  @P0 PLOP3.LUT P0, PT, P1, PT, PT, 0x80, 0x8 ;  /* 0x000000000008081c */ /* 0x000fea0000f0f070 */
[----:B------:R1:W-:Y:S08]  /*9a90*/  UTMASTG.3D [UR4], [UR10] ;  /* 0x000000040a0073b5 */ /* 0x0003f00008010000 */
[----:B-1----:R-:W-:Y:S05]  /*9aa0*/  @P0 BRA.U.ANY `(.L_x_105) ;  /* 0xfffffffd00e80947 */ /* 0x002fea000393ffff */
[----:B------:R0:W-:Y:S02]  /*9ab0*/  UTMACMDFLUSH ;  /* 0x00000000000079b7 */ /* 0x0001e40000000000 */
.L_x_104:
[----:B------:R-:W-:Y:S05]  /*9ac0*/  BSYNC.RECONVERGENT B0 ;  /* 0x0000000000007941 */ /* 0x000fea0003800200 */
.L_x_103:
[----:B------:R-:W-:Y:S01]  /*9ad0*/  UIADD3 UR40, UPT, UPT, UR40, 0x1, URZ ;  /* 0x0000000128287890 */ /* 0x000fe2000fffe0ff */
[----:B------:R-:W-:Y:S03]  /*9ae0*/  BSSY.RECONVERGENT B0, `(.L_x_106) ;  /* 0x0000007000007945 */ /* 0x000fe60003800200 */
[----:B------:R-:W-:Y:S04]  /*9af0*/  UISETP.NE.AND UP0, UPT, UR40, 0x3, UPT ;  /* 0x000000032800788c */ /* 0x000fe8000bf05270 */
[----:B------:R-:W-:Y:S02]  /*9b00*/  USEL UR4, URZ, 0x1, UP0 ;  /* 0x00000001ff047887 */ /* 0x000fe40008000000 */
[----:B------:R-:W-:Y:S02]  /*9b10*/  USEL UR40, UR40, URZ, UP0 ;  /* 0x000000ff28287287 */ /* 0x000fe40008000000 */
[----:B------:R-:W-:Y:S01]  /*9b20*/  ULOP3.LUT UR41, UR41, UR4, URZ, 0x3c, !UPT ;  /* 0x0000000429297292 */ /* 0x000fe2000f8e3cff */
[----:B------:R-:W-:Y:S11]  /*9b30*/  @P2 BRA `(.L_x_107) ;  /* 0x0000000000042947 */ /* 0x000ff60003800000 */
[----:B------:R-:W-:Y:S04]  /*9b40*/  DEPBAR.LE SB0, 0x1 ;  /* 0x000080400000791a */ /* 0x000fe80000000000 */
.L_x_107:
[----:B------:R-:W-:Y:S05]  /*9b50*/  BSYNC.RECONVERGENT B0 ;  /* 0x0000000000007941 */ /* 0x000fea0003800200 */
.L_x_106:
[----:B------:R-:W-:Y:S01]  /*9b60*/  BAR.SYNC.DEFER_BLOCKING 0x1, 0x80 ;  /* 0x0042000000007b1d */ /* 0x000fe20000010000 */
[----:B------:R-:W-:Y:S01]  /*9b70*/  ISETP.NE.AND P3, PT, R134, RZ, PT ;  /* 0x000000ff8600720c */ /* 0x000fe20003f65270 */
[----:B------:R-:W-:Y:S05]  /*9b80*/  VIADD R87, R87, 0x1 ;  /* 0x0000000157577836 */ /* 0x000fea0000000000 */
[----:B------:R-:W-:Y:S01]  /*9b90*/  ISETP.GE.U32.AND P0, PT, R87, 0x2, PT ;  /* 0x000000025700780c */ /* 0x000fe20003f06070 */
[----:B------:R-:W-:Y:S11]  /*9ba0*/  BSSY.RECONVERGENT B0, `(.L_x_108) ;  /* 0x000000a000007945 */ /* 0x000ff60003800200 */
[----:B------:R-:W-:Y:S01]  /*9bb0*/  @!UPT UIADD3 URZ, UPT, UPT, URZ, URZ, URZ ;  /* 0x000000fffffff290 */ /* 0x000fe2000fffe0ff */
[----:B------:R-:W-:Y:S05]  /*9bc0*/  @!P0 BRA `(.L_x_109) ;  /* 0x00000000001c8947 */ /* 0x000fea0003800000 */
[C---:B------:R-:W-:Y:S02]  /*9bd0*/  @!P3 IMAD R0, R97.reuse, 0x8, R122 ;  /* 0x000000086100b824 */ /* 0x040fe400078e027a */
[----:B------:R-:W-:Y:S02]  /*9be0*/  VIADD R97, R97, 0x1 ;  /* 0x0000000161617836 */ /* 0x000fe40000000000 */
[----:B------:R-:W-:Y:S03]  /*9bf0*/  @!P3 VIADD R0, R0, 0x98 ;  /* 0x000000980000b836 */ /* 0x000fe60000000000 */
[----:B------:R-:W-:Y:S02]  /*9c00*/  ISETP.NE.AND P0, PT, R97, 0x3, PT ;  /* 0x000000036100780c */ /* 0x000fe40003f05270 */
[----:B------:R-:W-:Y:S02]  /*9c10*/  @!P3 PRMT R0, R73, 0x654, R0 ;  /* 0x000006544900b816 */ /* 0x000fe40000000000 */
[----:B------:R-:W-:Y:S02]  /*9c20*/  SEL R97, R97, RZ, P0 ;  /* 0x000000ff61617207 */ /* 0x000fe40000000000 */
[----:B------:R1:W-:Y:S07]  /*9c30*/  @!P3 SYNCS.ARRIVE.TRANS64.RED.A1T0 RZ, [R0+URZ], RZ ;  /* 0x000000ff00ffb9a7 */ /* 0x0003ee00081004ff */
.L_x_109:
[----:B------:R-:W-:Y:S05]  /*9c40*/  BSYNC.RECONVERGENT B0 ;  /* 0x0000000000007941 */ /* 0x000fea0003800200 */
.L_x_108:
[----:B------:R-:W-:Y:S01]  /*9c50*/  ISETP.NE.AND P0, PT, R132, RZ, PT ;  /* 0x000000ff8400720c */ /* 0x000fe20003f05270 */
[----:B------:R-:W-:Y:S01]  /*9c60*/  IMAD.MOV.U32 R96, RZ, RZ, 0x20 ;  /* 0x00000020ff607424 */ /* 0x000fe200078e00ff */
[----:B------:R-:W-:Y:S02]  /*9c70*/  ISETP.NE.AND P2, PT, R131, RZ, PT ;  /* 0x000000ff8300720c */ /* 0x000fe40003f45270 */
[----:B------:R-:W-:Y:S02]  /*9c80*/  PLOP3.LUT P1, PT, P3, P0, PT, 0xf8, 0x8f ;  /* 0x00000000008f781c */ /* 0x000fe40001f21f70 */
[----:B------:R-:W-:Y:S11]  /*9c90*/  SEL R89, R89, 0x1, P3 ;  /* 0x0000000159597807 */ /* 0x000ff60001800000 */
[----:B------:R-:W3:Y:S01]  /*9ca0*/  @!P1 S2R R73, SR_CgaCtaId ;  /* 0x0000000000499919 */ /* 0x000ee20000008800 */
[----:B------:R-:W-:Y:S02]  /*9cb0*/  @!P1 MOV R2, 0x400 ;  /* 0x0000040000029802 */ /* 0x000fe40000000f00 */
[----:B-1----:R-:W-:Y:S02]  /*9cc0*/  @!P1 SHF.L.U32 R0, R91, 0x1f, RZ ;  /* 0x0000001f5b009819 */ /* 0x002fe400000006ff */
[----:B---3--:R-:W-:Y:S05]  /*9cd0*/  @!P1 LEA R122, R73, R2, 0x18 ;  /* 0x00000002497a9211 */ /* 0x008fea00078ec0ff */
[----:B------:R-:W-:Y:S04]  /*9ce0*/  @!P1 IMAD R3, R85, 0x8, R122 ;  /* 0x0000000855039824 */ /* 0x000fe800078e027a */
[----:B------:R-:W1:Y:S02]  /*9cf0*/  @!P1 SYNCS.PHASECHK.TRANS64.TRYWAIT P0, [R3+URZ+0x80], R0 ;  /* 0x00008000030095a7 */ /* 0x000e6400080011ff */
[----:B-1----:R-:W-:Y:S02]  /*9d00*/  @!P1 SEL R89, RZ, 0x1, !P0 ;  /* 0x00000001ff599807 */ /* 0x002fe40004000000 */
[----:B------:R-:W-:Y:S02]  /*9d10*/  PLOP3.LUT P1, PT, PT, PT, PT, 0x80, 0x8 ;  /* 0x000000000008781c */ /* 0x000fe40003f2f070 */
[----:B------:R-:W-:Y:S02]  /*9d20*/  PLOP3.LUT P0, PT, PT, PT, PT, 0x8, 0x80 ;  /* 0x000000000080781c */ /* 0x000fe40003f0e170 */
[----:B------:R-:W-:Y:S01]  /*9d30*/  P2R R132, PR, RZ, 0x2 ;  /* 0x00000002ff847803 */ /* 0x000fe20000000000 */
[----:B------:R-:W-:Y:S10]  /*9d40*/  @P2 BRA `(.L_x_110) ;  /* 0xffffffbc00342947 */ /* 0x000ff4000383ffff */
[----:B------:R-:W-:Y:S01]  /*9d50*/  ISETP.NE.AND P2, PT, R130, RZ, PT ;  /* 0x000000ff8200720c */ /* 0x000fe20003f45270 */
[----:B------:R-:W-:Y:S01]  /*9d60*/  UIADD3 UR37, UPT, UPT, UR37, 0x2, URZ ;  /* 0x0000000225257890 */ /* 0x000fe2000fffe0ff */
[----:B------:R-:W-:Y:S01]  /*9d70*/  ISETP.NE.AND P0, PT, R81, 0x2, PT ;  /* 0x000000025100780c */ /* 0x000fe20003f05270 */
[----:B------:R-:W-:Y:S02]  /*9d80*/  IMAD.IADD R18, R126, 0x1, R67 ;  /* 0x000000017e127824 */ /* 0x000fe400078e0243 */
[----:B------:R-:W-:Y:S01]  /*9d90*/  IMAD.IADD R19, R93, 0x1, R120 ;  /* 0x000000015d137824 */ /* 0x000fe200078e0278 */
[----:B------:R-:W-:Y:S02]  /*9da0*/  SEL R0, RZ, 0x1, P0 ;  /* 0x00000001ff007807 */ /* 0x000fe40000000000 */
[----:B------:R-:W-:Y:S02]  /*9db0*/  SEL R81, R81, RZ, P0 ;  /* 0x000000ff51517207 */ /* 0x000fe40000000000 */
[----:B------:R-:W-:-:S03]  /*9dc0*/  LOP3.LUT R99, R99, R0, RZ, 0x3c, !PT ;  /* 0x0000000063637212 */ /* 0x000fc600078e3cff */
[----:B------:R-:W-:Y:S01]  /*9dd0*/  @P2 R2UR UR36, R95 ;  /* 0x000000005f2422ca */ /* 0x000fe200000e0000 */
[----:B------:R-:W-:-:S14]  /*9de0*/  @P2 BRA `(.L_x_111) ;  /* 0xffffffac00ac2947 */ /* 0x000fdc000383ffff */
[----:B------:R-:W-:-:S09]  /*9df0*/  UISETP.NE.AND UP0, UPT, UR43, URZ, UPT ;  /* 0x000000ff2b00728c */ /* 0x000fd2000bf05270 */
[----:B------:R-:W-:Y:S05]  /*9e00*/  BRA.U !UP0, `(.L_x_112) ;  /* 0x0000000108487547 */ /* 0x000fea000b800000 */
[----:B------:R-:W1:Y:S02]  /*9e10*/  LDCU.64 UR4, c[0x0][0x890] ;  /* 0x00011200ff0477ac */ /* 0x000e640008000a00 */
[----:B-1----:R-:W-:-:S04]  /*9e20*/  UISETP.NE.U32.AND UP0, UPT, UR4, URZ, UPT ;  /* 0x000000ff0400728c */ /* 0x002fc8000bf05070 */
[----:B------:R-:W-:-:S09]  /*9e30*/  UISETP.NE.AND.EX UP0, UPT, UR5, URZ, UPT, UP0 ;  /* 0x000000ff0500728c */ /* 0x000fd2000bf05300 */
[----:B------:R-:W-:Y:S05]  /*9e40*/  BRA.U UP0, `(.L_x_113) ;  /* 0x00000001000c7547 */ /* 0x000fea000b800000 */
[----:B------:R-:W-:-:S13]  /*9e50*/  FSETP.NEU.AND P0, PT, R61, RZ, PT ;  /* 0x000000ff3d00720b */ /* 0x000fda0003f0d000 */
[----:B------:R-:W-:Y:S05]  /*9e60*/  @!P0 EXIT ;  /* 0x000000000000894d */ /* 0x000fea0003800000 */
[----:B------:R-:W-:Y:S05]  /*9e70*/  BRA `(.L_x_112) ;  /* 0x00000000002c7947 */ /* 0x000fea0003800000 */
.L_x_113:
[----:B------:R-:W-:Y:S01]  /*9e80*/  ISETP.NE.AND P0, PT, R75, RZ, PT ;  /* 0x000000ff4b00720c */ /* 0x000fe20003f05270 */
[----:B------:R-:W-:-:S12]  /*9e90*/  BSSY.RECONVERGENT B0, `(.L_x_112) ;  /* 0x0000009000007945 */ /* 0x000fd80003800200 */
[----:B------:R-:W-:Y:S05]  /*9ea0*/  @P0 BRA `(.L_x_114) ;  /* 0x0000000000140947 */ /* 0x000fea0003800000 */
[----:B------:R-:W1:Y:S02]  /*9eb0*/  LDCU.64 UR4, c[0x0][0x888] ;  /* 0x00011100ff0477ac */ /* 0x000e640008000a00 */
[----:B-1----:R-:W-:-:S04]  /*9ec0*/  ISETP.NE.U32.AND P0, PT, RZ, UR4, PT ;  /* 0x00000004ff007c0c */ /* 0x002fc8000bf05070 */
[----:B------:R-:W-:-:S13]  /*9ed0*/  ISETP.NE.AND.EX P0, PT, RZ, UR5, PT, P0 ;  /* 0x00000005ff007c0c */ /* 0x000fda000bf05300 */
[----:B------:R-:W-:Y:S05]  /*9ee0*/  @!P0 EXIT ;  /* 0x000000000000894d */ /* 0x000fea0003800000 */
[----:B------:R-:W-:Y:S05]  /*9ef0*/  BRA `(.L_x_115) ;  /* 0x0000000000087947 */ /* 0x000fea0003800000 */
.L_x_114:
[----:B------:R-:W-:-:S13]  /*9f00*/  FSETP.NEU.AND P0, PT, R61, RZ, PT ;  /* 0x000000ff3d00720b */ /* 0x000fda0003f0d000 */
[----:B------:R-:W-:Y:S05]  /*9f10*/  @!P0 EXIT ;  /* 0x000000000000894d */ /* 0x000fea0003800000 */
.L_x_115:
[----:B------:R-:W-:Y:S05]  /*9f20*/  BSYNC.RECONVERGENT B0 ;  /* 0x0000000000007941 */ /* 0x000fea0003800200 */
.L_x_112:
[----:B------:R-:W-:Y:S01]  /*9f30*/  IMAD R0, R97, 0x8, R122 ;  /* 0x0000000861007824 */ /* 0x000fe200078e027a */
[----:B------:R-:W-:-:S04]  /*9f40*/  DEPBAR.LE SB0, 0x0 ;  /* 0x000080000000791a */ /* 0x000fc80000000000 */
[----:B------:R-:W-:-:S04]  /*9f50*/  IADD3 R0, PT, PT, R0, 0x98, RZ ;  /* 0x0000009800007810 */ /* 0x000fc80007ffe0ff */
[----:B------:R-:W-:-:S04]  /*9f60*/  PRMT R0, R73, 0x654, R0 ;  /* 0x0000065449007816 */ /* 0x000fc80000000000 */
[----:B------:R-:W-:Y:S01]  /*9f70*/  SYNCS.ARRIVE.TRANS64.RED.A1T0 RZ, [R0+URZ], RZ ;  /* 0x000000ff00ff79a7 */ /* 0x000fe200081004ff */
[----:B------:R-:W-:Y:S05]  /*9f80*/  EXIT ;  /* 0x000000000000794d */ /* 0x000fea0003800000 */
.L_x_19:
[----:B----4-:R4:W1:Y:S02]  /*9f90*/  SYNCS.PHASECHK.TRANS64.TRYWAIT P0, [R3+URZ+0x130], R2 ;  /* 0x00013002030075a7 */ /* 0x01086400080011ff */
[----:B-1----:R-:W-:Y:S05]  /*9fa0*/  @!P0 NANOSLEEP.SYNCS 0x989680 ;  /* 0x009896800000895d */ /* 0x002fea0003900000 */
[----:B------:R-:W1:Y:S02]  /*9fb0*/  @!P0 SYNCS.PHASECHK.TRANS64 P0, [R3+URZ+0x130], R2 ;  /* 0x00013002030085a7 */ /* 0x000e6400080010ff */
[----:B-1----:R-:W-:Y:S05]  /*9fc0*/  @!P0 BRA `(.L_x_19) ;  /* 0xfffffffc00f08947 */ /* 0x002fea000383ffff */
[----:B------:R-:W-:Y:S05]  /*9fd0*/  BRA `(.L_x_116) ;  /* 0xffffff7400847947 */ /* 0x000fea000383ffff */
.L_x_22:
[----:B-1----:R-:W-:-:S07]  /*9fe0*/  MOV R2, UR33 ;  /* 0x0000002100027c02 */ /* 0x002fce0008000f00 */
.L_x_117:
[----:B-1----:R1:W4:Y:S02]  /*9ff0*/  SYNCS.PHASECHK.TRANS64.TRYWAIT P0, [R2+URZ+0x40], R5 ;  /* 0x00004005020075a7 */ /* 0x00232400080011ff */
[----:B----4-:R-:W-:Y:S05]  /*a000*/  @!P0 NANOSLEEP.SYNCS 0x989680 ;  /* 0x009896800000895d */ /* 0x010fea0003900000 */
[----:B------:R-:W4:Y:S02]  /*a010*/  @!P0 SYNCS.PHASECHK.TRANS64 P0, [R2+URZ+0x40], R5 ;  /* 0x00004005020085a7 */ /* 0x000f2400080010ff */
[----:B----4-:R-:W-:Y:S05]  /*a020*/  @!P0 BRA `(.L_x_117) ;  /* 0xfffffffc00f08947 */ /* 0x010fea000383ffff */
[----:B------:R-:W-:Y:S05]  /*a030*/  BRA `(.L_x_21) ;  /* 0xffffff7400d47947 */ /* 0x000fea000383ffff */
.L_x_28:
[----:B-1----:R-:W-:-:S07]  /*a040*/  MOV R2, UR17 ;  /* 0x0000001100027c02 */ /* 0x002fce0008000f00 */
.L_x_118:
[----:B-1----:R1:W4:Y:S02]  /*a050*/  SYNCS.PHASECHK.TRANS64.TRYWAIT P0, [R2+URZ+0x40], R5 ;  /* 0x00004005020075a7 */ /* 0x00232400080011ff */
[----:B----4-:R-:W-:Y:S05]  /*a060*/  @!P0 NANOSLEEP.SYNCS 0x989680 ;  /* 0x009896800000895d */ /* 0x010fea0003900000 */
[----:B------:R-:W4:Y:S02]  /*a070*/  @!P0 SYNCS.PHASECHK.TRANS64 P0, [R2+URZ+0x40], R5 ;  /* 0x00004005020085a7 */ /* 0x000f2400080010ff */
[----:B----4-:R-:W-:Y:S05]  /*a080*/  @!P0 BRA `(.L_x_118) ;  /* 0xfffffffc00f08947 */ /* 0x010fea000383ffff */
[----:B------:R-:W-:Y:S05]  /*a090*/  BRA `(.L_x_27) ;  /* 0xffffff7800807947 */ /* 0x000fea000383ffff */
.L_x_32:
[----:B-1----:R1:W4:Y:S02]  /*a0a0*/  SYNCS.PHASECHK.TRANS64.TRYWAIT P0, [R2+URZ+0xc0], R3 ;  /* 0x0000c003020075a7 */ /* 0x00232400080011ff */
[----:B----4-:R-:W-:Y:S05]  /*a0b0*/  @!P0 NANOSLEEP.SYNCS 0x989680 ;  /* 0x009896800000895d */ /* 0x010fea0003900000 */
[----:B------:R-:W4:Y:S02]  /*a0c0*/  @!P0 SYNCS.PHASECHK.TRANS64 P0, [R2+URZ+0xc0], R3 ;  /* 0x0000c003020085a7 */ /* 0x000f2400080010ff */
[----:B----4-:R-:W-:Y:S05]  /*a0d0*/  @!P0 BRA `(.L_x_32) ;  /* 0xfffffffc00f08947 */ /* 0x010fea000383ffff */
[----:B------:R-:W-:Y:S05]  /*a0e0*/  BRA `(.L_x_119) ;  /* 0xffffff7c00107947 */ /* 0x000fea000383ffff */
.L_x_36:
[----:B--2---:R-:W-:-:S07]  /*a0f0*/  MOV R0, UR4 ;  /* 0x0000000400007c02 */ /* 0x004fce0008000f00 */
.L_x_120:
[----:B-1----:R1:W2:Y:S02]  /*a100*/  SYNCS.PHASECHK.TRANS64.TRYWAIT P0, [R0+URZ], R3 ;  /* 0x00000003000075a7 */ /* 0x0022a400080011ff */
[----:B--2---:R-:W-:Y:S05]  /*a110*/  @!P0 NANOSLEEP.SYNCS 0x989680 ;  /* 0x009896800000895d */ /* 0x004fea0003900000 */
[----:B------:R-:W2:Y:S02]  /*a120*/  @!P0 SYNCS.PHASECHK.TRANS64 P0, [R0+URZ], R3 ;  /* 0x00000003000085a7 */ /* 0x000ea400080010ff */
[----:B--2---:R-:W-:Y:S05]  /*a130*/  @!P0 BRA `(.L_x_120) ;  /* 0xfffffffc00f08947 */ /* 0x004fea000383ffff */
[----:B------:R-:W-:Y:S05]  /*a140*/  BRA `(.L_x_121) ;  /* 0xffffff8000807947 */ /* 0x000fea000383ffff */
.L_x_37:
[----:B--2---:R-:W-:-:S07]  /*a150*/  MOV R0, UR4 ;  /* 0x0000000400007c02 */ /* 0x004fce0008000f00 */
.L_x_122:
[----:B-1----:R1:W2:Y:S02]  /*a160*/  SYNCS.PHASECHK.TRANS64.TRYWAIT P0, [R0+URZ], R3 ;  /* 0x00000003000075a7 */ /* 0x0022a400080011ff */
[----:B--2---:R-:W-:Y:S05]  /*a170*/  @!P0 NANOSLEEP.SYNCS 0x989680 ;  /* 0x009896800000895d */ /* 0x004fea0003900000 */
[----:B------:R-:W2:Y:S02]  /*a180*/  @!P0 SYNCS.PHASECHK.TRANS64 P0, [R0+URZ], R3 ;  /* 0x00000003000085a7 */ /* 0x000ea400080010ff */
[----:B--2---:R-:W-:Y:S05]  /*a190*/  @!P0 BRA `(.L_x_122) ;  /* 0xfffffffc00f08947 */ /* 0x004fea000383ffff */
[----:B------:R-:W-:Y:S05]  /*a1a0*/  BRA `(.L_x_123) ;  /* 0xffffff80008c7947 */ /* 0x000fea000383ffff */
.L_x_38:
[----:B--2---:R-:W-:-:S07]  /*a1b0*/  MOV R0, UR4 ;  /* 0x0000000400007c02 */ /* 0x004fce0008000f00 */
.L_x_124:
[----:B-1----:R1:W2:Y:S02]  /*a1c0*/  SYNCS.PHASECHK.TRANS64.TRYWAIT P0, [R0+URZ], R3 ;  /* 0x00000003000075a7 */ /* 0x0022a400080011ff */
[----:B--2---:R-:W-:Y:S05]  /*a1d0*/  @!P0 NANOSLEEP.SYNCS 0x989680 ;  /* 0x009896800000895d */ /* 0x004fea0003900000 */
[----:B------:R-:W2:Y:S02]  /*a1e0*/  @!P0 SYNCS.PHASECHK.TRANS64 P0, [R0+URZ], R3 ;  /* 0x00000003000085a7 */ /* 0x000ea400080010ff */
[----:B--2---:R-:W-:Y:S05]  /*a1f0*/  @!P0 BRA `(.L_x_124) ;  /* 0xfffffffc00f08947 */ /* 0x004fea000383ffff */
[----:B------:R-:W-:Y:S05]  /*a200*/  BRA `(.L_x_125) ;  /* 0xffffff8000987947 */ /* 0x000fea000383ffff */
.L_x_39:
[----:B--2---:R-:W-:-:S07]  /*a210*/  MOV R0, UR4 ;  /* 0x0000000400007c02 */ /* 0x004fce0008000f00 */
.L_x_126:
[----:B-1----:R1:W2:Y:S02]  /*a220*/  SYNCS.PHASECHK.TRANS64.TRYWAIT P0, [R0+URZ], R3 ;  /* 0x00000003000075a7 */ /* 0x0022a400080011ff */
[----:B--2---:R-:W-:Y:S05]  /*a230*/  @!P0 NANOSLEEP.SYNCS 0x989680 ;  /* 0x009896800000895d */ /* 0x004fea0003900000 */
[----:B------:R-:W2:Y:S02]  /*a240*/  @!P0 SYNCS.PHASECHK.TRANS64 P0, [R0+URZ], R3 ;  /* 0x00000003000085a7 */ /* 0x000ea400080010ff */
[----:B--2---:R-:W-:Y:S05]  /*a250*/  @!P0 BRA `(.L_x_126) ;  /* 0xfffffffc00f08947 */ /* 0x004fea000383ffff */
[----:B------:R-:W-:Y:S05]  /*a260*/  BRA `(.L_x_127) ;  /* 0xffffff8000a47947 */ /* 0x000fea000383ffff */
.L_x_40:
[----:B--2---:R-:W-:-:S07]  /*a270*/  MOV R0, UR4 ;  /* 0x0000000400007c02 */ /* 0x004fce0008000f00 */
.L_x_128:
[----:B-1----:R1:W2:Y:S02]  /*a280*/  SYNCS.PHASECHK.TRANS64.TRYWAIT P0, [R0+URZ], R3 ;  /* 0x00000003000075a7 */ /* 0x0022a400080011ff */
[----:B--2---:R-:W-:Y:S05]  /*a290*/  @!P0 NANOSLEEP.SYNCS 0x989680 ;  /* 0x009896800000895d */ /* 0x004fea0003900000 */
[----:B------:R-:W2:Y:S02]  /*a2a0*/  @!P0 SYNCS.PHASECHK.TRANS64 P0, [R0+URZ], R3 ;  /* 0x00000003000085a7 */ /* 0x000ea400080010ff */
[----:B--2---:R-:W-:Y:S05]  /*a2b0*/  @!P0 BRA `(.L_x_128) ;  /* 0xfffffffc00f08947 */ /* 0x004fea000383ffff */
[----:B------:R-:W-:Y:S05]  /*a2c0*/  BRA `(.L_x_129) ;  /* 0xffffff8000b07947 */ /* 0x000fea000383ffff */
.L_x_41:
[----:B--2---:R-:W-:-:S07]  /*a2d0*/  MOV R0, UR4 ;  /* 0x0000000400007c02 */ /* 0x004fce0008000f00 */
.L_x_130:
[----:B-1----:R1:W2:Y:S02]  /*a2e0*/  SYNCS.PHASECHK.TRANS64.TRYWAIT P0, [R0+URZ], R3 ;  /* 0x00000003000075a7 */ /* 0x0022a400080011ff */
[----:B--2---:R-:W-:Y:S05]  /*a2f0*/  @!P0 NANOSLEEP.SYNCS 0x989680 ;  /* 0x009896800000895d */ /* 0x004fea0003900000 */
[----:B------:R-:W2:Y:S02]  /*a300*/  @!P0 SYNCS.PHASECHK.TRANS64 P0, [R0+URZ], R3 ;  /* 0x00000003000085a7 */ /* 0x000ea400080010ff */
[----:B--2---:R-:W-:Y:S05]  /*a310*/  @!P0 BRA `(.L_x_130) ;  /* 0xfffffffc00f08947 */ /* 0x004fea000383ffff */
[----:B------:R-:W-:Y:S05]  /*a320*/  BRA `(.L_x_131) ;  /* 0xffffff8000bc7947 */ /* 0x000fea000383ffff */
.L_x_42:
[----:B--2---:R-:W-:-:S07]  /*a330*/  MOV R0, UR4 ;  /* 0x0000000400007c02 */ /* 0x004fce0008000f00 */
.L_x_132:
[----:B-1----:R1:W2:Y:S02]  /*a340*/  SYNCS.PHASECHK.TRANS64.TRYWAIT P0, [R0+URZ], R3 ;  /* 0x00000003000075a7 */ /* 0x0022a400080011ff */
[----:B--2---:R-:W-:Y:S05]  /*a350*/  @!P0 NANOSLEEP.SYNCS 0x989680 ;  /* 0x009896800000895d */ /* 0x004fea0003900000 */
[----:B------:R-:W2:Y:S02]  /*a360*/  @!P0 SYNCS.PHASECHK.TRANS64 P0, [R0+URZ], R3 ;  /* 0x00000003000085a7 */ /* 0x000ea400080010ff */
[----:B--2---:R-:W-:Y:S05]  /*a370*/  @!P0 BRA `(.L_x_132) ;  /* 0xfffffffc00f08947 */ /* 0x004fea000383ffff */
[----:B------:R-:W-:Y:S05]  /*a380*/  BRA `(.L_x_133) ;  /* 0xffffff8000c87947 */ /* 0x000fea000383ffff */
.L_x_45:
[----:B-1----:R1:W2:Y:S02]  /*a390*/  SYNCS.PHASECHK.TRANS64.TRYWAIT P0, [R0+URZ+0x120], R5 ;  /* 0x00012005000075a7 */ /* 0x0022a400080011ff */
[----:B--2---:R-:W-:Y:S05]  /*a3a0*/  @!P0 NANOSLEEP.SYNCS 0x989680 ;  /* 0x009896800000895d */ /* 0x004fea0003900000 */
[----:B------:R-:W2:Y:S02]  /*a3b0*/  @!P0 SYNCS.PHASECHK.TRANS64 P0, [R0+URZ+0x120], R5 ;  /* 0x00012005000085a7 */ /* 0x000ea400080010ff */
[----:B--2---:R-:W-:Y:S05]  /*a3c0*/  @!P0 BRA `(.L_x_45) ;  /* 0xfffffffc00f08947 */ /* 0x004fea000383ffff */
[----:B------:R-:W-:Y:S05]  /*a3d0*/  BRA `(.L_x_134) ;  /* 0xffffff8400247947 */ /* 0x000fea000383ffff */
.L_x_46:
[----:B------:R-:W-:-:S07]  /*a3e0*/  MOV R0, UR5 ;  /* 0x0000000500007c02 */ /* 0x000fce0008000f00 */
.L_x_135:
[----:B-1----:R1:W2:Y:S02]  /*a3f0*/  SYNCS.PHASECHK.TRANS64.TRYWAIT P0, [R0+URZ+0xd0], R5 ;  /* 0x0000d005000075a7 */ /* 0x0022a400080011ff */
[----:B--2---:R-:W-:Y:S05]  /*a400*/  @!P0 NANOSLEEP.SYNCS 0x989680 ;  /* 0x009896800000895d */ /* 0x004fea0003900000 */
[----:B------:R-:W2:Y:S02]  /*a410*/  @!P0 SYNCS.PHASECHK.TRANS64 P0, [R0+URZ+0xd0], R5 ;  /* 0x0000d005000085a7 */ /* 0x000ea400080010ff */
[----:B--2---:R-:W-:Y:S05]  /*a420*/  @!P0 BRA `(.L_x_135) ;  /* 0xfffffffc00f08947 */ /* 0x004fea000383ffff */
[----:B------:R-:W-:Y:S05]  /*a430*/  BRA `(.L_x_136) ;  /* 0xffffff8400347947 */ /* 0x000fea000383ffff */
.L_x_47:
[----:B-1----:R1:W2:Y:S02]  /*a440*/  SYNCS.PHASECHK.TRANS64.TRYWAIT P1, [R0+URZ+0xc0], R5 ;  /* 0x0000c005000075a7 */ /* 0x0022a400080211ff */
[----:B--2---:R-:W-:Y:S05]  /*a450*/  @!P1 NANOSLEEP.SYNCS 0x989680 ;  /* 0x009896800000995d */ /* 0x004fea0003900000 */
[----:B------:R-:W2:Y:S02]  /*a460*/  @!P1 SYNCS.PHASECHK.TRANS64 P1, [R0+URZ+0xc0], R5 ;  /* 0x0000c005000095a7 */ /* 0x000ea400080210ff */
[----:B--2---:R-:W-:Y:S05]  /*a470*/  @!P1 BRA `(.L_x_47) ;  /* 0xfffffffc00f09947 */ /* 0x004fea000383ffff */
[----:B------:R-:W-:Y:S05]  /*a480*/  BRA `(.L_x_137) ;  /* 0xffffff8400647947 */ /* 0x000fea000383ffff */
.L_x_50:
[----:B------:R-:W-:-:S07]  /*a490*/  MOV R0, UR5 ;  /* 0x0000000500007c02 */ /* 0x000fce0008000f00 */
.L_x_138:
[----:B-1----:R1:W2:Y:S02]  /*a4a0*/  SYNCS.PHASECHK.TRANS64.TRYWAIT P0, [R0+URZ+0xd0], R3 ;  /* 0x0000d003000075a7 */ /* 0x0022a400080011ff */
[----:B--2---:R-:W-:Y:S05]  /*a4b0*/  @!P0 NANOSLEEP.SYNCS 0x989680 ;  /* 0x009896800000895d */ /* 0x004fea0003900000 */
[----:B------:R-:W2:Y:S02]  /*a4c0*/  @!P0 SYNCS.PHASECHK.TRANS64 P0, [R0+URZ+0xd0], R3 ;  /* 0x0000d003000085a7 */ /* 0x000ea400080010ff */
[----:B--2---:R-:W-:Y:S05]  /*a4d0*/  @!P0 BRA `(.L_x_138) ;  /* 0xfffffffc00f08947 */ /* 0x004fea000383ffff */
[----:B------:R-:W-:Y:S05]  /*a4e0*/  BRA `(.L_x_49) ;  /* 0xffffff8400b87947 */ /* 0x000fea000383ffff */
.L_x_57:
[----:B-1----:R1:W2:Y:S02]  /*a4f0*/  SYNCS.PHASECHK.TRANS64.TRYWAIT P1, [R0+URZ+0xc0], R5 ;  /* 0x0000c005000075a7 */ /* 0x0022a400080211ff */
[----:B--2---:R-:W-:Y:S05]  /*a500*/  @!P1 NANOSLEEP.SYNCS 0x989680 ;  /* 0x009896800000995d */ /* 0x004fea0003900000 */
[----:B------:R-:W2:Y:S02]  /*a510*/  @!P1 SYNCS.PHASECHK.TRANS64 P1, [R0+URZ+0xc0], R5 ;  /* 0x0000c005000095a7 */ /* 0x000ea400080210ff */
[----:B--2---:R-:W-:Y:S05]  /*a520*/  @!P1 BRA `(.L_x_57) ;  /* 0xfffffffc00f09947 */ /* 0x004fea000383ffff */
[----:B------:R-:W-:Y:S05]  /*a530*/  BRA `(.L_x_139) ;  /* 0xffffff8c00287947 */ /* 0x000fea000383ffff */
.L_x_58:
[----:B------:R-:W-:-:S07]  /*a540*/  MOV R3, UR7 ;  /* 0x0000000700037c02 */ /* 0x000fce0008000f00 */
.L_x_140:
[----:B-1----:R1:W2:Y:S02]  /*a550*/  SYNCS.PHASECHK.TRANS64.TRYWAIT P0, [R3+URZ+0x100], R0 ;  /* 0x00010000030075a7 */ /* 0x0022a400080011ff */
[----:B--2---:R-:W-:Y:S05]  /*a560*/  @!P0 NANOSLEEP.SYNCS 0x989680 ;  /* 0x009896800000895d */ /* 0x004fea0003900000 */
[----:B------:R-:W2:Y:S02]  /*a570*/  @!P0 SYNCS.PHASECHK.TRANS64 P0, [R3+URZ+0x100], R0 ;  /* 0x00010000030085a7 */ /* 0x000ea400080010ff */
[----:B--2---:R-:W-:Y:S05]  /*a580*/  @!P0 BRA `(.L_x_140) ;  /* 0xfffffffc00f08947 */ /* 0x004fea000383ffff */
[----:B------:R-:W-:Y:S05]  /*a590*/  BRA `(.L_x_141) ;  /* 0xffffff8c00607947 */ /* 0x000fea000383ffff */
.L_x_61:
[----:B------:R-:W-:Y:S07]  /*a5a0*/  MOV R0, UR6 ;  /* 0x0000000600007c02 */ /* 0x000fee0008000f00 */
.L_x_142:
[----:B-1----:R1:W2:Y:S02]  /*a5b0*/  SYNCS.PHASECHK.TRANS64.TRYWAIT P0, [R0+URZ], R3 ;  /* 0x00000003000075a7 */ /* 0x0022a400080011ff */
[----:B--2---:R-:W-:Y:S05]  /*a5c0*/  @!P0 NANOSLEEP.SYNCS 0x989680 ;  /* 0x009896800000895d */ /* 0x004fea0003900000 */
[----:B------:R-:W2:Y:S02]  /*a5d0*/  @!P0 SYNCS.PHASECHK.TRANS64 P0, [R0+URZ], R3 ;  /* 0x00000003000085a7 */ /* 0x000ea400080010ff */
[----:B--2---:R-:W-:Y:S05]  /*a5e0*/  @!P0 BRA `(.L_x_142) ;  /* 0xfffffffc00f08947 */ /* 0x004fea000383ffff */
[----:B------:R-:W-:Y:S05]  /*a5f0*/  BRA `(.L_x_60) ;  /* 0xffffff8c007c7947 */ /* 0x000fea000383ffff */
.L_x_64:
[----:B------:R-:W-:-:S07]  /*a600*/  MOV R0, UR6 ;  /* 0x0000000600007c02 */ /* 0x000fce0008000f00 */
.L_x_143:
[----:B--2---:R2:W4:Y:S02]  /*a610*/  SYNCS.PHASECHK.TRANS64.TRYWAIT P0, [R0+URZ], R3 ;  /* 0x00000003000075a7 */ /* 0x00452400080011ff */
[----:B----4-:R-:W-:Y:S05]  /*a620*/  @!P0 NANOSLEEP.SYNCS 0x989680 ;  /* 0x009896800000895d */ /* 0x010fea0003900000 */
[----:B------:R-:W4:Y:S02]  /*a630*/  @!P0 SYNCS.PHASECHK.TRANS64 P0, [R0+URZ], R3 ;  /* 0x00000003000085a7 */ /* 0x000f2400080010ff */
[----:B----4-:R-:W-:Y:S05]  /*a640*/  @!P0 BRA `(.L_x_143) ;  /* 0xfffffffc00f08947 */ /* 0x010fea000383ffff */
[----:B------:R-:W-:Y:S05]  /*a650*/  BRA `(.L_x_144) ;  /* 0xffffff9000587947 */ /* 0x000fea000383ffff */
.L_x_65:
[----:B------:R-:W-:-:S07]  /*a660*/  MOV R0, UR6 ;  /* 0x0000000600007c02 */ /* 0x000fce0008000f00 */
.L_x_145:
[----:B-1----:R1:W2:Y:S02]  /*a670*/  SYNCS.PHASECHK.TRANS64.TRYWAIT P0, [R0+URZ], R3 ;  /* 0x00000003000075a7 */ /* 0x0022a400080011ff */
[----:B--2---:R-:W-:Y:S05]  /*a680*/  @!P0 NANOSLEEP.SYNCS 0x989680 ;  /* 0x009896800000895d */ /* 0x004fea0003900000 */
[----:B------:R-:W2:Y:S02]  /*a690*/  @!P0 SYNCS.PHASECHK.TRANS64 P0, [R0+URZ], R3 ;  /* 0x00000003000085a7 */ /* 0x000ea400080010ff */
[----:B--2---:R-:W-:Y:S05]  /*a6a0*/  @!P0 BRA `(.L_x_145) ;  /* 0xfffffffc00f08947 */ /* 0x004fea000383ffff */
[----:B------:R-:W-:Y:S05]  /*a6b0*/  BRA `(.L_x_146) ;  /* 0xffffff9000647947 */ /* 0x000fea000383ffff */
.L_x_66:
[----:B------:R-:W-:-:S07]  /*a6c0*/  MOV R0, UR6 ;  /* 0x0000000600007c02 */ /* 0x000fce0008000f00 */
.L_x_147:
[----:B-1----:R1:W2:Y:S02]  /*a6d0*/  SYNCS.PHASECHK.TRANS64.TRYWAIT P0, [R0+URZ], R3 ;  /* 0x00000003000075a7 */ /* 0x0022a400080011ff */
[----:B--2---:R-:W-:Y:S05]  /*a6e0*/  @!P0 NANOSLEEP.SYNCS 0x989680 ;  /* 0x009896800000895d */ /* 0x004fea0003900000 */
[----:B------:R-:W2:Y:S02]  /*a6f0*/  @!P0 SYNCS.PHASECHK.TRANS64 P0, [R0+URZ], R3 ;  /* 0x00000003000085a7 */ /* 0x000ea400080010ff */
[----:B--2---:R-:W-:Y:S05]  /*a700*/  @!P0 BRA `(.L_x_147) ;  /* 0xfffffffc00f08947 */ /* 0x004fea000383ffff */
[----:B------:R-:W-:Y:S05]  /*a710*/  BRA `(.L_x_148) ;  /* 0xffffff9000707947 */ /* 0x000fea000383ffff */
.L_x_67:
[----:B------:R-:W-:-:S07]  /*a720*/  MOV R0, UR7 ;  /* 0x0000000700007c02 */ /* 0x000fce0008000f00 */
.L_x_149:
[----:B-1----:R1:W2:Y:S02]  /*a730*/  SYNCS.PHASECHK.TRANS64.TRYWAIT P0, [R0+URZ], R3 ;  /* 0x00000003000075a7 */ /* 0x0022a400080011ff */
[----:B--2---:R-:W-:Y:S05]  /*a740*/  @!P0 NANOSLEEP.SYNCS 0x989680 ;  /* 0x009896800000895d */ /* 0x004fea0003900000 */
[----:B------:R-:W2:Y:S02]  /*a750*/  @!P0 SYNCS.PHASECHK.TRANS64 P0, [R0+URZ], R3 ;  /* 0x00000003000085a7 */ /* 0x000ea400080010ff */
[----:B--2---:R-:W-:Y:S05]  /*a760*/  @!P0 BRA `(.L_x_149) ;  /* 0xfffffffc00f08947 */ /* 0x004fea000383ffff */
[----:B------:R-:W-:Y:S05]  /*a770*/  BRA `(.L_x_150) ;  /* 0xffffff90007c7947 */ /* 0x000fea000383ffff */
.L_x_72:
[----:B--2---:R2:W3:Y:S02]  /*a780*/  SYNCS.PHASECHK.TRANS64.TRYWAIT P0, [R0+URZ+0xc0], R3 ;  /* 0x0000c003000075a7 */ /* 0x0044e400080011ff */
[----:B---3--:R-:W-:Y:S05]  /*a790*/  @!P0 NANOSLEEP.SYNCS 0x989680 ;  /* 0x009896800000895d */ /* 0x008fea0003900000 */
[----:B------:R-:W3:Y:S02]  /*a7a0*/  @!P0 SYNCS.PHASECHK.TRANS64 P0, [R0+URZ+0xc0], R3 ;  /* 0x0000c003000085a7 */ /* 0x000ee400080010ff */
[----:B---3--:R-:W-:Y:S05]  /*a7b0*/  @!P0 BRA `(.L_x_72) ;  /* 0xfffffffc00f08947 */ /* 0x008fea000383ffff */
[----:B------:R-:W-:Y:S05]  /*a7c0*/  BRA `(.L_x_151) ;  /* 0xffffff9400787947 */ /* 0x000fea000383ffff */
.L_x_75:
[----:B------:R-:W-:Y:S07]  /*a7d0*/  MOV R0, UR13 ;  /* 0x0000000d00007c02 */ /* 0x000fee0008000f00 */
.L_x_152:
[----:B--2---:R2:W3:Y:S02]  /*a7e0*/  SYNCS.PHASECHK.TRANS64.TRYWAIT P0, [R0+URZ+0xb8], R3 ;  /* 0x0000b803000075a7 */ /* 0x0044e400080011ff */
[----:B---3--:R-:W-:Y:S05]  /*a7f0*/  @!P0 NANOSLEEP.SYNCS 0x989680 ;  /* 0x009896800000895d */ /* 0x008fea0003900000 */
[----:B------:R-:W3:Y:S02]  /*a800*/  @!P0 SYNCS.PHASECHK.TRANS64 P0, [R0+URZ+0xb8], R3 ;  /* 0x0000b803000085a7 */ /* 0x000ee400080010ff */
[----:B---3--:R-:W-:Y:S05]  /*a810*/  @!P0 BRA `(.L_x_152) ;  /* 0xfffffffc00f08947 */ /* 0x008fea000383ffff */
[----:B------:R-:W-:Y:S05]  /*a820*/  BRA `(.L_x_74) ;  /* 0xffffff9800587947 */ /* 0x000fea000383ffff */
.L_x_78:
[----:B------:R-:W-:Y:S07]  /*a830*/  MOV R0, UR16 ;  /* 0x0000001000007c02 */ /* 0x000fee0008000f00 */
.L_x_153:
[----:B-1----:R1:W2:Y:S02]  /*a840*/  SYNCS.PHASECHK.TRANS64.TRYWAIT P0, [R0+URZ+0x98], R3 ;  /* 0x00009803000075a7 */ /* 0x0022a400080011ff */
[----:B--2---:R-:W-:Y:S05]  /*a850*/  @!P0 NANOSLEEP.SYNCS 0x989680 ;  /* 0x009896800000895d */ /* 0x004fea0003900000 */
[----:B------:R-:W2:Y:S02]  /*a860*/  @!P0 SYNCS.PHASECHK.TRANS64 P0, [R0+URZ+0x98], R3 ;  /* 0x00009803000085a7 */ /* 0x000ea400080010ff */
[----:B--2---:R-:W-:Y:S05]  /*a870*/  @!P0 BRA `(.L_x_153) ;  /* 0xfffffffc00f08947 */ /* 0x004fea000383ffff */
[----:B------:R-:W-:Y:S05]  /*a880*/  BRA `(.L_x_154) ;  /* 0xffffff9800d07947 */ /* 0x000fea000383ffff */
.L_x_79:
[----:B------:R-:W-:Y:S07]  /*a890*/  MOV R3, UR14 ;  /* 0x0000000e00037c02 */ /* 0x000fee0008000f00 */
.L_x_155:
[----:B-1----:R1:W2:Y:S02]  /*a8a0*/  SYNCS.PHASECHK.TRANS64.TRYWAIT P0, [R3+URZ+0x98], R12 ;  /* 0x0000980c030075a7 */ /* 0x0022a400080011ff */
[----:B--2---:R-:W-:Y:S05]  /*a8b0*/  @!P0 NANOSLEEP.SYNCS 0x989680 ;  /* 0x009896800000895d */ /* 0x004fea0003900000 */
[----:B------:R-:W2:Y:S02]  /*a8c0*/  @!P0 SYNCS.PHASECHK.TRANS64 P0, [R3+URZ+0x98], R12 ;  /* 0x0000980c030085a7 */ /* 0x000ea400080010ff */
[----:B--2---:R-:W-:Y:S05]  /*a8d0*/  @!P0 BRA `(.L_x_155) ;  /* 0xfffffffc00f08947 */ /* 0x004fea000383ffff */
[----:B------:R-:W-:Y:S05]  /*a8e0*/  BRA `(.L_x_156) ;  /* 0xffffff9c00707947 */ /* 0x000fea000383ffff */
.L_x_81:
[----:B------:R-:W-:-:S07]  /*a8f0*/  MOV R0, UR4 ;  /* 0x0000000400007c02 */ /* 0x000fce0008000f00 */
.L_x_157:
[----:B-1----:R1:W3:Y:S02]  /*a900*/  SYNCS.PHASECHK.TRANS64.TRYWAIT P0, [R0+URZ], R3 ;  /* 0x00000003000075a7 */ /* 0x0022e400080011ff */
[----:B---3--:R-:W-:Y:S05]  /*a910*/  @!P0 NANOSLEEP.SYNCS 0x989680 ;  /* 0x009896800000895d */ /* 0x008fea0003900000 */
[----:B------:R-:W3:Y:S02]  /*a920*/  @!P0 SYNCS.PHASECHK.TRANS64 P0, [R0+URZ], R3 ;  /* 0x00000003000085a7 */ /* 0x000ee400080010ff */
[----:B---3--:R-:W-:Y:S05]  /*a930*/  @!P0 BRA `(.L_x_157) ;  /* 0xfffffffc00f08947 */ /* 0x008fea000383ffff */
[----:B------:R-:W-:Y:S05]  /*a940*/  BRA `(.L_x_158) ;  /* 0xffffff9c00fc7947 */ /* 0x000fea000383ffff */
.L_x_82:
[----:B------:R-:W-:-:S07]  /*a950*/  MOV R0, UR4 ;  /* 0x0000000400007c02 */ /* 0x000fce0008000f00 */
.L_x_159:
[----:B-1----:R1:W3:Y:S02]  /*a960*/  SYNCS.PHASECHK.TRANS64.TRYWAIT P0, [R0+URZ], R3 ;  /* 0x00000003000075a7 */ /* 0x0022e400080011ff */
[----:B---3--:R-:W-:Y:S05]  /*a970*/  @!P0 NANOSLEEP.SYNCS 0x989680 ;  /* 0x009896800000895d */ /* 0x008fea0003900000 */
[----:B------:R-:W3:Y:S02]  /*a980*/  @!P0 SYNCS.PHASECHK.TRANS64 P0, [R0+URZ], R3 ;  /* 0x00000003000085a7 */ /* 0x000ee400080010ff */
[----:B---3--:R-:W-:Y:S05]  /*a990*/  @!P0 BRA `(.L_x_159) ;  /* 0xfffffffc00f08947 */ /* 0x008fea000383ffff */
[----:B------:R-:W-:Y:S05]  /*a9a0*/  BRA `(.L_x_160) ;  /* 0xffffffa000087947 */ /* 0x000fea000383ffff */
.L_x_84:
[----:B-1----:R1:W3:Y:S02]  /*a9b0*/  SYNCS.PHASECHK.TRANS64.TRYWAIT P0, [R0+URZ+0xc0], R3 ;  /* 0x0000c003000075a7 */ /* 0x0022e400080011ff */
[----:B---3--:R-:W-:Y:S05]  /*a9c0*/  @!P0 NANOSLEEP.SYNCS 0x989680 ;  /* 0x009896800000895d */ /* 0x008fea0003900000 */
[----:B------:R-:W3:Y:S02]  /*a9d0*/  @!P0 SYNCS.PHASECHK.TRANS64 P0, [R0+URZ+0xc0], R3 ;  /* 0x0000c003000085a7 */ /* 0x000ee400080010ff */
[----:B---3--:R-:W-:Y:S05]  /*a9e0*/  @!P0 BRA `(.L_x_84) ;  /* 0xfffffffc00f08947 */ /* 0x008fea000383ffff */
[----:B------:R-:W-:Y:S05]  /*a9f0*/  BRA `(.L_x_161) ;  /* 0xffffffa000c87947 */ /* 0x000fea000383ffff */
.L_x_98:
[----:B-1----:R1:W3:Y:S02]  /*aa00*/  SYNCS.PHASECHK.TRANS64.TRYWAIT P0, [R3+URZ+0x80], R0 ;  /* 0x00008000030075a7 */ /* 0x0022e400080011ff */
[----:B---3--:R-:W-:Y:S05]  /*aa10*/  @!P0 NANOSLEEP.SYNCS 0x989680 ;  /* 0x009896800000895d */ /* 0x008fea0003900000 */
[----:B------:R-:W3:Y:S02]  /*aa20*/  @!P0 SYNCS.PHASECHK.TRANS64 P0, [R3+URZ+0x80], R0 ;  /* 0x00008000030085a7 */ /* 0x000ee400080010ff */
[----:B---3--:R-:W-:Y:S05]  /*aa30*/  @!P0 BRA `(.L_x_98) ;  /* 0xfffffffc00f08947 */ /* 0x008fea000383ffff */
[----:B------:R-:W-:Y:S05]  /*aa40*/  BRA `(.L_x_97) ;  /* 0xffffffb000447947 */ /* 0x000fea000383ffff */
.L_x_101:
[----:B-1----:R1:W3:Y:S02]  /*aa50*/  SYNCS.PHASECHK.TRANS64.TRYWAIT P0, [R71+URZ+0xe0], R0 ;  /* 0x0000e000470075a7 */ /* 0x0022e400080011ff */
[----:B---3--:R-:W-:Y:S05]  /*aa60*/  @!P0 NANOSLEEP.SYNCS 0x989680 ;  /* 0x009896800000895d */ /* 0x008fea0003900000 */
[----:B------:R-:W3:Y:S02]  /*aa70*/  @!P0 SYNCS.PHASECHK.TRANS64 P0, [R71+URZ+0xe0], R0 ;  /* 0x0000e000470085a7 */ /* 0x000ee400080010ff */
[----:B---3--:R-:W-:Y:S05]  /*aa80*/  @!P0 BRA `(.L_x_101) ;  /* 0xfffffffc00f08947 */ /* 0x008fea000383ffff */
[----:B------:R-:W-:Y:S05]  /*aa90*/  BRA `(.L_x_100) ;  /* 0xffffffb000a07947 */ /* 0x000fea000383ffff */
        .weak           $__internal_0_$__cuda_sm10x_tcgen05_guardrail_trap_col_being_dealloced_not_returned_by_alloc
        .type           $__internal_0_$__cuda_sm10x_tcgen05_guardrail_trap_col_being_dealloced_not_returned_by_alloc,@function
        .size           $__internal_0_$__cuda_sm10x_tcgen05_guardrail_trap_col_being_dealloced_not_returned_by_alloc,($__internal_1_$__cuda_sm10x_tcgen05_guardrail_trap_phase_invalid_during_alloc - $__internal_0_$__cuda_sm10x_tcgen05_guardrail_trap_col_being_dealloced_not_returned_by_alloc)
$__internal_0_$__cuda_sm10x_tcgen05_guardrail_trap_col_being_dealloced_not_returned_by_alloc:
[----:B------:R-:W-:Y:S05]  /*aaa0*/  BPT.TRAP 0x1 ;  /* 0x000000040000795c */ /* 0x000fea0000300000 */
[----:B------:R-:W-:-:S04]  /*aab0*/  HFMA2 R3, -RZ, RZ, 0, 0 ;  /* 0x00000000ff037431 */ /* 0x000fc800000001ff */
[----:B------:R-:W-:Y:S05]  /*aac0*/  RET.REL.NODEC R2 `(_ZN7cutlass13device_kernelINS_4gemm6kernel13GemmUniversalIN4cute5tupleIJiiiiEEENS1_10collective13CollectiveMmaINS1_35MainloopSm100TmaUmmaWarpSpecializedILi8ELi2ELi4ENS5_IJNS4_1CILi1EEESB_SB_EEEEENS5_IJNSA_ILi128EEENSA_ILi64EEESF_EEENS_10bfloat16_tENS5_IJlSB_lEEESH_SI_NS4_8TiledMMAINS4_8MMA_AtomIJNS4_20SM100_MMA_F16BF16_SSISH_SH_fLi128ELi64ELNS4_4UMMA5MajorE0ELSN_0ELNSM_7ScaleInE0ELSO_0EEEEEENS4_6LayoutISC_NS5_IJNSA_ILi0EEESS_SS_EEEEENS5_IJNS4_10UnderscoreESV_SV_EEEEENS4_13SM90_TMA_LOADENS4_14ComposedLayoutINS4_7SwizzleILi3ELi4ELi3EEENS4_18smem_ptr_flag_bitsILi16EEENSR_INS5_IJNSA_ILi8EEESF_EEENS5_IJSF_SB_EEEEEEEvNS4_8identityESY_S18_vS19_EENS_8epilogue10collective18CollectiveEpilogueINS1B_23Sm100TmaWarpSpecializedILi3ELi2ELi32ELb1ELb0EEEJSG_NS5_IJNSR_ISE_SB_EENSR_INSA_ILi32EEESB_EEEEESH_SI_SH_SI_NS1B_6fusion15FusionCallbacksIS1F_NS1K_13LinCombEltActINS1B_6thread4GELUESH_fSH_fLNS_15FloatRoundStyleE2EEESG_S1J_JEEENS4_5SM1004TMEM4LOAD26SM100_TMEM_LOAD_32dp32b32xESY_NSZ_INS10_ILi2ELi4ELi3EEES13_NSR_INS5_IJS14_S1H_EEENS5_IJS1H_SB_EEEEEEENS4_39AutoVectorizingCopyWithAssumedAlignmentILi128EEENS4_14SM90_TMA_STOREES20_S22_S22_EEEvvEEEEvNT_6ParamsE) ;  /* 0xffffff54024c7950 */ /* 0x000fea0003c3ffff */
        .weak           $__internal_1_$__cuda_sm10x_tcgen05_guardrail_trap_phase_invalid_during_alloc
        .type           $__internal_1_$__cuda_sm10x_tcgen05_guardrail_trap_phase_invalid_during_alloc,@function
        .size           $__internal_1_$__cuda_sm10x_tcgen05_guardrail_trap_phase_invalid_during_alloc,($__internal_2_$__cuda_sm10x_tcgen05_guardrail_trap_unallocated_columns_being_dealloced - $__internal_1_$__cuda_sm10x_tcgen05_guardrail_trap_phase_invalid_during_alloc)
$__internal_1_$__cuda_sm10x_tcgen05_guardrail_trap_phase_invalid_during_alloc:
[----:B------:R-:W-:Y:S05]  /*aad0*/  BPT.TRAP 0x1 ;  /* 0x000000040000795c */ /* 0x000fea0000300000 */
[----:B------:R-:W-:-:S04]  /*aae0*/  MOV R3, 0x0 ;  /* 0x0000000000037802 */ /* 0x000fc80000000f00 */
[----:B------:R-:W-:Y:S05]  /*aaf0*/  RET.REL.NODEC R2 `(_ZN7cutlass13device_kernelINS_4gemm6kernel13GemmUniversalIN4cute5tupleIJiiiiEEENS1_10collective13CollectiveMmaINS1_35MainloopSm100TmaUmmaWarpSpecializedILi8ELi2ELi4ENS5_IJNS4_1CILi1EEESB_SB_EEEEENS5_IJNSA_ILi128EEENSA_ILi64EEESF_EEENS_10bfloat16_tENS5_IJlSB_lEEESH_SI_NS4_8TiledMMAINS4_8MMA_AtomIJNS4_20SM100_MMA_F16BF16_SSISH_SH_fLi128ELi64ELNS4_4UMMA5MajorE0ELSN_0ELNSM_7ScaleInE0ELSO_0EEEEEENS4_6LayoutISC_NS5_IJNSA_ILi0EEESS_SS_EEEEENS5_IJNS4_10UnderscoreESV_SV_EEEEENS4_13SM90_TMA_LOADENS4_14ComposedLayoutINS4_7SwizzleILi3ELi4ELi3EEENS4_18smem_ptr_flag_bitsILi16EEENSR_INS5_IJNSA_ILi8EEESF_EEENS5_IJSF_SB_EEEEEEEvNS4_8identityESY_S18_vS19_EENS_8epilogue10collective18CollectiveEpilogueINS1B_23Sm100TmaWarpSpecializedILi3ELi2ELi32ELb1ELb0EEEJSG_NS5_IJNSR_ISE_SB_EENSR_INSA_ILi32EEESB_EEEEESH_SI_SH_SI_NS1B_6fusion15FusionCallbacksIS1F_NS1K_13LinCombEltActINS1B_6thread4GELUESH_fSH_fLNS_15FloatRoundStyleE2EEESG_S1J_JEEENS4_5SM1004TMEM4LOAD26SM100_TMEM_LOAD_32dp32b32xESY_NSZ_INS10_ILi2ELi4ELi3EEES13_NSR_INS5_IJS14_S1H_EEENS5_IJS1H_SB_EEEEEEENS4_39AutoVectorizingCopyWithAssumedAlignmentILi128EEENS4_14SM90_TMA_STOREES20_S22_S22_EEEvvEEEEvNT_6ParamsE) ;  /* 0xffffff5402407950 */ /* 0x000fea0003c3ffff */
        .weak           $__internal_2_$__cuda_sm10x_tcgen05_guardrail_trap_unallocated_columns_being_dealloced
        .type           $__internal_2_$__cuda_sm10x_tcgen05_guardrail_trap_unallocated_columns_being_dealloced,@function
        .size           $__internal_2_$__cuda_sm10x_tcgen05_guardrail_trap_unallocated_columns_being_dealloced,(.L_x_163 - $__internal_2_$__cuda_sm10x_tcgen05_guardrail_trap_unallocated_columns_being_dealloced)
$__internal_2_$__cuda_sm10x_tcgen05_guardrail_trap_unallocated_columns_being_dealloced:
[----:B------:R-:W-:Y:S05]  /*ab00*/  BPT.TRAP 0x1 ;  /* 0x000000040000795c */ /* 0x000fea0000300000 */
[----:B------:R-:W-:-:S04]  /*ab10*/  HFMA2 R3, -RZ, RZ, 0, 0 ;  /* 0x00000000ff037431 */ /* 0x000fc800000001ff */
[----:B------:R-:W-:Y:S05]  /*ab20*/  RET.REL.NODEC R2 `(_ZN7cutlass13device_kernelINS_4gemm6kernel13GemmUniversalIN4cute5tupleIJiiiiEEENS1_10collective13CollectiveMmaINS1_35MainloopSm100TmaUmmaWarpSpecializedILi8ELi2ELi4ENS5_IJNS4_1CILi1EEESB_SB_EEEEENS5_IJNSA_ILi128EEENSA_ILi64EEESF_EEENS_10bfloat16_tENS5_IJlSB_lEEESH_SI_NS4_8TiledMMAINS4_8MMA_AtomIJNS4_20SM100_MMA_F16BF16_SSISH_SH_fLi128ELi64ELNS4_4UMMA5MajorE0ELSN_0ELNSM_7ScaleInE0ELSO_0EEEEEENS4_6LayoutISC_NS5_IJNSA_ILi0EEESS_SS_EEEEENS5_IJNS4_10UnderscoreESV_SV_EEEEENS4_13SM90_TMA_LOADENS4_14ComposedLayoutINS4_7SwizzleILi3ELi4ELi3EEENS4_18smem_ptr_flag_bitsILi16EEENSR_INS5_IJNSA_ILi8EEESF_EEENS5_IJSF_SB_EEEEEEEvNS4_8identityESY_S18_vS19_EENS_8epilogue10collective18CollectiveEpilogueINS1B_23Sm100TmaWarpSpecializedILi3ELi2ELi32ELb1ELb0EEEJSG_NS5_IJNSR_ISE_SB_EENSR_INSA_ILi32EEESB_EEEEESH_SI_SH_SI_NS1B_6fusion15FusionCallbacksIS1F_NS1K_13LinCombEltActINS1B_6thread4GELUESH_fSH_fLNS_15FloatRoundStyleE2EEESG_S1J_JEEENS4_5SM1004TMEM4LOAD26SM100_TMEM_LOAD_32dp32b32xESY_NSZ_INS10_ILi2ELi4ELi3EEES13_NSR_INS5_IJS14_S1H_EEENS5_IJS1H_SB_EEEEEEENS4_39AutoVectorizingCopyWithAssumedAlignmentILi128EEENS4_14SM90_TMA_STOREES20_S22_S22_EEEvvEEEEvNT_6ParamsE) ;  /* 0xffffff5402347950 */ /* 0x000fea0003c3ffff */
.L_x_162:
[----:B------:R-:W-:-:S00]  /*ab30*/  BRA `(.L_x_162) ;  /* 0xfffffffc00fc7947 */ /* 0x000fc0000383ffff */
[----:B------:R-:W-:-:S00]  /*ab40*/  NOP ;  /* 0x0000000000007918 */ /* 0x000fc00000000000 */
        /* <DEDUP_REMOVED lines=11> */
.L_x_163:


//--------------------- .nv.global.init           --------------------------
	.section	.nv.global.init,"aw",@progbits
.nv.global.init:
	.type		$str$27,@object
	.size		$str$27,($str$28 - $str$27)
$str$27:
        /*0000*/ 	.byte	0x28, 0x61, 0x64, 0x64, 0x72, 0x65, 0x73, 0x73, 0x20, 0x26, 0x20, 0x6d, 0x61, 0x73, 0x6b, 0x29
        /*0010*/ 	.byte	0x20, 0x3d, 0x3d, 0x20, 0x30, 0x00
	.type		$str$28,@object
	.size		$str$28,($str$26 - $str$28)
$str$28:
        /*0016*/ 	.byte	0x2f, 0x74, 0x6d, 0x70, 0x2f, 0x63, 0x75, 0x74, 0x6c, 0x61, 0x73, 0x73, 0x5f, 0x73, 0x77, 0x65
        /*0026*/ 	.byte	0x65, 0x70, 0x5f, 0x73, 0x72, 0x63, 0x2f, 0x69, 0x6e, 0x63, 0x6c, 0x75, 0x64, 0x65, 0x2f, 0x63
        /*0036*/ 	.byte	0x75, 0x74, 0x65, 0x2f, 0x70, 0x6f, 0x69, 0x6e, 0x74, 0x65, 0x72, 0x5f, 0x66, 0x6c, 0x61, 0x67
        /*0046*/ 	.byte	0x67, 0x65, 0x64, 0x2e, 0x68, 0x70, 0x70, 0x00
	.type		$str$26,@object
	.size		$str$26,($str$25 - $str$26)
$str$26:
        /*004e*/ 	.byte	0x2f, 0x74, 0x6d, 0x70, 0x2f, 0x63, 0x75, 0x74, 0x6c, 0x61, 0x73, 0x73, 0x5f, 0x73, 0x77, 0x65
        /*005e*/ 	.byte	0x65, 0x70, 0x5f, 0x73, 0x72, 0x63, 0x2f, 0x69, 0x6e, 0x63, 0x6c, 0x75, 0x64, 0x65, 0x2f, 0x63
        /*006e*/ 	.byte	0x75, 0x74, 0x65, 0x2f, 0x61, 0x74, 0x6f, 0x6d, 0x2f, 0x63, 0x6f, 0x70, 0x79, 0x5f, 0x74, 0x72
        /*007e*/ 	.byte	0x61, 0x69, 0x74, 0x73, 0x5f, 0x73, 0x6d, 0x31, 0x30, 0x30, 0x2e, 0x68, 0x70, 0x70, 0x00
	.type		$str$25,@object
	.size		$str$25,(__unnamed_1 - $str$25)
$str$25:
        /*008d*/ 	.byte	0x28, 0x28, 0x75, 0x69, 0x6e, 0x74, 0x33, 0x32, 0x5f, 0x74, 0x28, 0x74, 0x68, 0x72, 0x65, 0x61
        /*009d*/ 	.byte	0x64, 0x49, 0x64, 0x78, 0x2e, 0x78, 0x29, 0x20, 0x2f, 0x20, 0x33, 0x32, 0x29, 0x20, 0x25, 0x20
        /*00ad*/ 	.byte	0x34, 0x29, 0x20, 0x3d, 0x3d, 0x20, 0x28, 0x28, 0x28, 0x74, 0x6d, 0x65, 0x6d, 0x5f, 0x61, 0x64
        /*00bd*/ 	.byte	0x64, 0x72, 0x20, 0x3e, 0x3e, 0x20, 0x31, 0x36, 0x29, 0x20, 0x2f, 0x20, 0x33, 0x32, 0x29, 0x20
        /*00cd*/ 	.byte	0x25, 0x20, 0x34, 0x29, 0x00
	.type		__unnamed_1,@object
	.size		__unnamed_1,(__unnamed_2 - __unnamed_1)
__unnamed_1:
        /*00d2*/ 	.byte	0x61, 0x75, 0x74, 0x6f, 0x20, 0x63, 0x75, 0x74, 0x65, 0x3a, 0x3a, 0x61, 0x73, 0x5f, 0x70, 0x6f
        /* <DEDUP_REMOVED lines=24> */
        /*0262*/ 	.byte	0x34, 0x30, 0x39, 0x36, 0x3e, 0x3e, 0x3e, 0x3e, 0x5d, 0x00
	.type		__unnamed_2,@object
	.size		__unnamed_2,(.L_2 - __unnamed_2)
__unnamed_2:
        /* <DEDUP_REMOVED lines=42> */
        /*050c*/ 	.byte	0x3e, 0x3e, 0x5d, 0x00
.L_2:


//--------------------- .nv.shared._ZN7cutlass13device_kernelINS_4gemm6kernel13GemmUniversalIN4cute5tupleIJiiiiEEENS1_10collective13CollectiveMmaINS1_35MainloopSm100TmaUmmaWarpSpecializedILi8ELi2ELi4ENS5_IJNS4_1CILi1EEESB_SB_EEEEENS5_IJNSA_ILi128EEENSA_ILi64EEESF_EEENS_10bfloat16_tENS5_IJlSB_lEEESH_SI_NS4_8TiledMMAINS4_8MMA_AtomIJNS4_20SM100_MMA_F16BF16_SSISH_SH_fLi128ELi64ELNS4_4UMMA5MajorE0ELSN_0ELNSM_7ScaleInE0ELSO_0EEEEEENS4_6LayoutISC_NS5_IJNSA_ILi0EEESS_SS_EEEEENS5_IJNS4_10UnderscoreESV_SV_EEEEENS4_13SM90_TMA_LOADENS4_14ComposedLayoutINS4_7SwizzleILi3ELi4ELi3EEENS4_18smem_ptr_flag_bitsILi16EEENSR_INS5_IJNSA_ILi8EEESF_EEENS5_IJSF_SB_EEEEEEEvNS4_8identityESY_S18_vS19_EENS_8epilogue10collective18CollectiveEpilogueINS1B_23Sm100TmaWarpSpecializedILi3ELi2ELi32ELb1ELb0EEEJSG_NS5_IJNSR_ISE_SB_EENSR_INSA_ILi32EEESB_EEEEESH_SI_SH_SI_NS1B_6fusion15FusionCallbacksIS1F_NS1K_13LinCombEltActINS1B_6thread4GELUESH_fSH_fLNS_15FloatRoundStyleE2EEESG_S1J_JEEENS4_5SM1004TMEM4LOAD26SM100_TMEM_LOAD_32dp32b32xESY_NSZ_INS10_ILi2ELi4ELi3EEES13_NSR_INS5_IJS14_S1H_EEENS5_IJS1H_SB_EEEEEEENS4_39AutoVectorizingCopyWithAssumedAlignmentILi128EEENS4_14SM90_TMA_STOREES20_S22_S22_EEEvvEEEEvNT_6ParamsE --------------------------
	.section	.nv.shared._ZN7cutlass13device_kernelINS_4gemm6kernel13GemmUniversalIN4cute5tupleIJiiiiEEENS1_10collective13CollectiveMmaINS1_35MainloopSm100TmaUmmaWarpSpecializedILi8ELi2ELi4ENS5_IJNS4_1CILi1EEESB_SB_EEEEENS5_IJNSA_ILi128EEENSA_ILi64EEESF_EEENS_10bfloat16_tENS5_IJlSB_lEEESH_SI_NS4_8TiledMMAINS4_8MMA_AtomIJNS4_20SM100_MMA_F16BF16_SSISH_SH_fLi128ELi64ELNS4_4UMMA5MajorE0ELSN_0ELNSM_7ScaleInE0ELSO_0EEEEEENS4_6LayoutISC_NS5_IJNSA_ILi0EEESS_SS_EEEEENS5_IJNS4_10UnderscoreESV_SV_EEEEENS4_13SM90_TMA_LOADENS4_14ComposedLayoutINS4_7SwizzleILi3ELi4ELi3EEENS4_18smem_ptr_flag_bitsILi16EEENSR_INS5_IJNSA_ILi8EEESF_EEENS5_IJSF_SB_EEEEEEEvNS4_8identityESY_S18_vS19_EENS_8epilogue10collective18CollectiveEpilogueINS1B_23Sm100TmaWarpSpecializedILi3ELi2ELi32ELb1ELb0EEEJSG_NS5_IJNSR_ISE_SB_EENSR_INSA_ILi32EEESB_EEEEESH_SI_SH_SI_NS1B_6fusion15FusionCallbacksIS1F_NS1K_13LinCombEltActINS1B_6thread4GELUESH_fSH_fLNS_15FloatRoundStyleE2EEESG_S1J_JEEENS4_5SM1004TMEM4LOAD26SM100_TMEM_LOAD_32dp32b32xESY_NSZ_INS10_ILi2ELi4ELi3EEES13_NSR_INS5_IJS14_S1H_EEENS5_IJS1H_SB_EEEEEEENS4_39AutoVectorizingCopyWithAssumedAlignmentILi128EEENS4_14SM90_TMA_STOREES20_S22_S22_EEEvvEEEEvNT_6ParamsE,"aw",@nobits
	.sectionflags	@""
	.align	16
	.zero		1024


//--------------------- .nv.shared.reserved.0     --------------------------
	.section	.nv.shared.reserved.0,"aw",@nobits
	.weak		__nv_reservedSMEM_offset_0_alias
	.size		__nv_reservedSMEM_offset_0_alias, 0, 64
	.other		__nv_reservedSMEM_offset_0_alias,@"STO_CUDA_RESERVED_SHARED STV_DEFAULT"
__nv_reservedSMEM_offset_0_alias:
	.zero		0
.nv.shared.reserved.0:
	.zero		64
	.weak		__nv_reservedSMEM_tcgen05_partition
	.type		__nv_reservedSMEM_tcgen05_partition,@object
	.size		__nv_reservedSMEM_tcgen05_partition,(.L_0 - __nv_reservedSMEM_tcgen05_partition)
__nv_reservedSMEM_tcgen05_partition:
	.zero		32
.L_0:


//--------------------- .nv.global                --------------------------
	.section	.nv.global,"aw",@nobits
.nv.global:
	.type		_ZN39_INTERNAL_b8b10bd8_4_k_cu_1cc86e27_27254cute1_E,@object
	.size		_ZN39_INTERNAL_b8b10bd8_4_k_cu_1cc86e27_27254cute1_E,(_ZN39_INTERNAL_b8b10bd8_4_k_cu_1cc86e27_27254cuda3std3__45__cpo6cbeginE - _ZN39_INTERNAL_b8b10bd8_4_k_cu_1cc86e27_27254cute1_E)
_ZN39_INTERNAL_b8b10bd8_4_k_cu_1cc86e27_27254cute1_E:
	.zero		1
	.type		_ZN39_INTERNAL_b8b10bd8_4_k_cu_1cc86e27_27254cuda3std3__45__cpo6cbeginE,@object
	.size		_ZN39_INTERNAL_b8b10bd8_4_k_cu_1cc86e27_27254cuda3std3__45__cpo6cbeginE,(_ZN39_INTERNAL_b8b10bd8_4_k_cu_1cc86e27_27254cuda3std3__48in_placeE - _ZN39_INTERNAL_b8b10bd8_4_k_cu_1cc86e27_27254cuda3std3__45__cpo6cbeginE)
_ZN39_INTERNAL_b8b10bd8_4_k_cu_1cc86e27_27254cuda3std3__45__cpo6cbeginE:
	.zero		1
	.type		_ZN39_INTERNAL_b8b10bd8_4_k_cu_1cc86e27_27254cuda3std3__48in_placeE,@object
	.size		_ZN39_INTERNAL_b8b10bd8_4_k_cu_1cc86e27_27254cuda3std3__48in_placeE,(_ZN39_INTERNAL_b8b10bd8_4_k_cu_1cc86e27_27254cuda3std6ranges3__45__cpo9iter_moveE - _ZN39_INTERNAL_b8b10bd8_4_k_cu_1cc86e27_27254cuda3std3__48in_placeE)
_ZN39_INTERNAL_b8b10bd8_4_k_cu_1cc86e27_27254cuda3std3__48in_placeE:
	.zero		1
	.type		_ZN39_INTERNAL_b8b10bd8_4_k_cu_1cc86e27_27254cuda3std6ranges3__45__cpo9iter_moveE,@object
	.size		_ZN39_INTERNAL_b8b10bd8_4_k_cu_1cc86e27_27254cuda3std6ranges3__45__cpo9iter_moveE,(_ZN39_INTERNAL_b8b10bd8_4_k_cu_1cc86e27_27254cuda3std3__45__cpo5beginE - _ZN39_INTERNAL_b8b10bd8_4_k_cu_1cc86e27_27254cuda3std6ranges3__45__cpo9iter_moveE)
_ZN39_INTERNAL_b8b10bd8_4_k_cu_1cc86e27_27254cuda3std6ranges3__45__cpo9iter_moveE:
	.zero		1
	.type		_ZN39_INTERNAL_b8b10bd8_4_k_cu_1cc86e27_27254cuda3std3__45__cpo5beginE,@object
	.size		_ZN39_INTERNAL_b8b10bd8_4_k_cu_1cc86e27_27254cuda3std3__45__cpo5beginE,(_ZN39_INTERNAL_b8b10bd8_4_k_cu_1cc86e27_27254cuda3std3__441_GLOBAL__N__b8b10bd8_4_k_cu_1cc86e27_27256ignoreE - _ZN39_INTERNAL_b8b10bd8_4_k_cu_1cc86e27_27254cuda3std3__45__cpo5beginE)
_ZN39_INTERNAL_b8b10bd8_4_k_cu_1cc86e27_27254cuda3std3__45__cpo5beginE:
	.zero		1
	.type		_ZN39_INTERNAL_b8b10bd8_4_k_cu_1cc86e27_27254cuda3std3__441_GLOBAL__N__b8b10bd8_4_k_cu_1cc86e27_27256ignoreE,@object
	.size		_ZN39_INTERNAL_b8b10bd8_4_k_cu_1cc86e27_27254cuda3std3__441_GLOBAL__N__b8b10bd8_4_k_cu_1cc86e27_27256ignoreE,(_ZN39_INTERNAL_b8b10bd8_4_k_cu_1cc86e27_27254cute7productE - _ZN39_INTERNAL_b8b10bd8_4_k_cu_1cc86e27_27254cuda3std3__441_GLOBAL__N__b8b10bd8_4_k_cu_1cc86e27_27256ignoreE)
_ZN39_INTERNAL_b8b10bd8_4_k_cu_1cc86e27_27254cuda3std3__441_GLOBAL__N__b8b10bd8_4_k_cu_1cc86e27_27256ignoreE:
	.zero		1
	.type		_ZN39_INTERNAL_b8b10bd8_4_k_cu_1cc86e27_27254cute7productE,@object
	.size		_ZN39_INTERNAL_b8b10bd8_4_k_cu_1cc86e27_27254cute7productE,(_ZN39_INTERNAL_b8b10bd8_4_k_cu_1cc86e27_27254cuda3std3__45__cpo3endE - _ZN39_INTERNAL_b8b10bd8_4_k_cu_1cc86e27_27254cute7productE)
_ZN39_INTERNAL_b8b10bd8_4_k_cu_1cc86e27_27254cute7productE:
	.zero		1
	.type		_ZN39_INTERNAL_b8b10bd8_4_k_cu_1cc86e27_27254cuda3std3__45__cpo3endE,@object
	.size		_ZN39_INTERNAL_b8b10bd8_4_k_cu_1cc86e27_27254cuda3std3__45__cpo3endE,(_ZN39_INTERNAL_b8b10bd8_4_k_cu_1cc86e27_27254cuda3std3__419piecewise_constructE - _ZN39_INTERNAL_b8b10bd8_4_k_cu_1cc86e27_27254cuda3std3__45__cpo3endE)
_ZN39_INTERNAL_b8b10bd8_4_k_cu_1cc86e27_27254cuda3std3__45__cpo3endE:
	.zero		1
	.type		_ZN39_INTERNAL_b8b10bd8_4_k_cu_1cc86e27_27254cuda3std3__419piecewise_constructE,@object
	.size		_ZN39_INTERNAL_b8b10bd8_4_k_cu_1cc86e27_27254cuda3std3__419piecewise_constructE,(_ZN39_INTERNAL_b8b10bd8_4_k_cu_1cc86e27_27254cuda3std3__45__cpo4cendE - _ZN39_INTERNAL_b8b10bd8_4_k_cu_1cc86e27_27254cuda3std3__419piecewise_constructE)
_ZN39_INTERNAL_b8b10bd8_4_k_cu_1cc86e27_27254cuda3std3__419piecewise_constructE:
	.zero		1
	.type		_ZN39_INTERNAL_b8b10bd8_4_k_cu_1cc86e27_27254cuda3std3__45__cpo4cendE,@object
	.size		_ZN39_INTERNAL_b8b10bd8_4_k_cu_1cc86e27_27254cuda3std3__45__cpo4cendE,(_ZN39_INTERNAL_b8b10bd8_4_k_cu_1cc86e27_27254cuda3std6ranges3__45__cpo4swapE - _ZN39_INTERNAL_b8b10bd8_4_k_cu_1cc86e27_27254cuda3std3__45__cpo4cendE)
_ZN39_INTERNAL_b8b10bd8_4_k_cu_1cc86e27_27254cuda3std3__45__cpo4cendE:
	.zero		1
	.type		_ZN39_INTERNAL_b8b10bd8_4_k_cu_1cc86e27_27254cuda3std6ranges3__45__cpo4swapE,@object
	.size		_ZN39_INTERNAL_b8b10bd8_4_k_cu_1cc86e27_27254cuda3std6ranges3__45__cpo4swapE,(.L_10 - _ZN39_INTERNAL_b8b10bd8_4_k_cu_1cc86e27_27254cuda3std6ranges3__45__cpo4swapE)
_ZN39_INTERNAL_b8b10bd8_4_k_cu_1cc86e27_27254cuda3std6ranges3__45__cpo4swapE:
	.zero		1
.L_10:


//--------------------- .nv.constant0._ZN7cutlass13device_kernelINS_4gemm6kernel13GemmUniversalIN4cute5tupleIJiiiiEEENS1_10collective13CollectiveMmaINS1_35MainloopSm100TmaUmmaWarpSpecializedILi8ELi2ELi4ENS5_IJNS4_1CILi1EEESB_SB_EEEEENS5_IJNSA_ILi128EEENSA_ILi64EEESF_EEENS_10bfloat16_tENS5_IJlSB_lEEESH_SI_NS4_8TiledMMAINS4_8MMA_AtomIJNS4_20SM100_MMA_F16BF16_SSISH_SH_fLi128ELi64ELNS4_4UMMA5MajorE0ELSN_0ELNSM_7ScaleInE0ELSO_0EEEEEENS4_6LayoutISC_NS5_IJNSA_ILi0EEESS_SS_EEEEENS5_IJNS4_10UnderscoreESV_SV_EEEEENS4_13SM90_TMA_LOADENS4_14ComposedLayoutINS4_7SwizzleILi3ELi4ELi3EEENS4_18smem_ptr_flag_bitsILi16EEENSR_INS5_IJNSA_ILi8EEESF_EEENS5_IJSF_SB_EEEEEEEvNS4_8identityESY_S18_vS19_EENS_8epilogue10collective18CollectiveEpilogueINS1B_23Sm100TmaWarpSpecializedILi3ELi2ELi32ELb1ELb0EEEJSG_NS5_IJNSR_ISE_SB_EENSR_INSA_ILi32EEESB_EEEEESH_SI_SH_SI_NS1B_6fusion15FusionCallbacksIS1F_NS1K_13LinCombEltActINS1B_6thread4GELUESH_fSH_fLNS_15FloatRoundStyleE2EEESG_S1J_JEEENS4_5SM1004TMEM4LOAD26SM100_TMEM_LOAD_32dp32b32xESY_NSZ_INS10_ILi2ELi4ELi3EEES13_NSR_INS5_IJS14_S1H_EEENS5_IJS1H_SB_EEEEEEENS4_39AutoVectorizingCopyWithAssumedAlignmentILi128EEENS4_14SM90_TMA_STOREES20_S22_S22_EEEvvEEEEvNT_6ParamsE --------------------------
	.section	.nv.constant0._ZN7cutlass13device_kernelINS_4gemm6kernel13GemmUniversalIN4cute5tupleIJiiiiEEENS1_10collective13CollectiveMmaINS1_35MainloopSm100TmaUmmaWarpSpecializedILi8ELi2ELi4ENS5_IJNS4_1CILi1EEESB_SB_EEEEENS5_IJNSA_ILi128EEENSA_ILi64EEESF_EEENS_10bfloat16_tENS5_IJlSB_lEEESH_SI_NS4_8TiledMMAINS4_8MMA_AtomIJNS4_20SM100_MMA_F16BF16_SSISH_SH_fLi128ELi64ELNS4_4UMMA5MajorE0ELSN_0ELNSM_7ScaleInE0ELSO_0EEEEEENS4_6LayoutISC_NS5_IJNSA_ILi0EEESS_SS_EEEEENS5_IJNS4_10UnderscoreESV_SV_EEEEENS4_13SM90_TMA_LOADENS4_14ComposedLayoutINS4_7SwizzleILi3ELi4ELi3EEENS4_18smem_ptr_flag_bitsILi16EEENSR_INS5_IJNSA_ILi8EEESF_EEENS5_IJSF_SB_EEEEEEEvNS4_8identityESY_S18_vS19_EENS_8epilogue10collective18CollectiveEpilogueINS1B_23Sm100TmaWarpSpecializedILi3ELi2ELi32ELb1ELb0EEEJSG_NS5_IJNSR_ISE_SB_EENSR_INSA_ILi32EEESB_EEEEESH_SI_SH_SI_NS1B_6fusion15FusionCallbacksIS1F_NS1K_13LinCombEltActINS1B_6thread4GELUESH_fSH_fLNS_15FloatRoundStyleE2EEESG_S1J_JEEENS4_5SM1004TMEM4LOAD26SM100_TMEM_LOAD_32dp32b32xESY_NSZ_INS10_ILi2ELi4ELi3EEES13_NSR_INS5_IJS14_S1H_EEENS5_IJS1H_SB_EEEEEEENS4_39AutoVectorizingCopyWithAssumedAlignmentILi128EEENS4_14SM90_TMA_STOREES20_S22_S22_EEEvvEEEEvNT_6ParamsE,"a",@progbits
	.sectionflags	@""
	.align	4
.nv.constant0._ZN7cutlass13device_kernelINS_4gemm6kernel13GemmUniversalIN4cute5tupleIJiiiiEEENS1_10collective13CollectiveMmaINS1_35MainloopSm100TmaUmmaWarpSpecializedILi8ELi2ELi4ENS5_IJNS4_1CILi1EEESB_SB_EEEEENS5_IJNSA_ILi128EEENSA_ILi64EEESF_EEENS_10bfloat16_tENS5_IJlSB_lEEESH_SI_NS4_8TiledMMAINS4_8MMA_AtomIJNS4_20SM100_MMA_F16BF16_SSISH_SH_fLi128ELi64ELNS4_4UMMA5MajorE0ELSN_0ELNSM_7ScaleInE0ELSO_0EEEEEENS4_6LayoutISC_NS5_IJNSA_ILi0EEESS_SS_EEEEENS5_IJNS4_10UnderscoreESV_SV_EEEEENS4_13SM90_TMA_LOADENS4_14ComposedLayoutINS4_7SwizzleILi3ELi4ELi3EEENS4_18smem_ptr_flag_bitsILi16EEENSR_INS5_IJNSA_ILi8EEESF_EEENS5_IJSF_SB_EEEEEEEvNS4_8identityESY_S18_vS19_EENS_8epilogue10collective18CollectiveEpilogueINS1B_23Sm100TmaWarpSpecializedILi3ELi2ELi32ELb1ELb0EEEJSG_NS5_IJNSR_ISE_SB_EENSR_INSA_ILi32EEESB_EEEEESH_SI_SH_SI_NS1B_6fusion15FusionCallbacksIS1F_NS1K_13LinCombEltActINS1B_6thread4GELUESH_fSH_fLNS_15FloatRoundStyleE2EEESG_S1J_JEEENS4_5SM1004TMEM4LOAD26SM100_TMEM_LOAD_32dp32b32xESY_NSZ_INS10_ILi2ELi4ELi3EEES13_NSR_INS5_IJS14_S1H_EEENS5_IJS1H_SB_EEEEEEENS4_39AutoVectorizingCopyWithAssumedAlignmentILi128EEENS4_14SM90_TMA_STOREES20_S22_S22_EEEvvEEEEvNT_6ParamsE:
	.zero		2944


//--------------------- SYMBOLS --------------------------

	.type		.nv.reservedSmem.offset0,@object
	.size		.nv.reservedSmem.offset0,0x4
	.type		.nv.reservedSmem.cap,@object
	.size		.nv.reservedSmem.cap,0x4
	.type		__assertfail,@function
